# CuTe-DSL kernel — source=cudnn_frontend_dsl family=gemm_amax
# config = {"ab_dtype": "Float8E4M3FN", "sf_vec": 16, "mma_mn": [128, 128], "cluster_mn": [1, 1]}


// ===== COMPILED SASS (sm_100a) =====

	.target	sm_100a

	.elftype	@"ET_EXEC"


//--------------------- .note.nv.tkinfo           --------------------------
	.section	.note.nv.tkinfo,"",@"SHT_NOTE"
	.sectionflags	@"SHF_NOTE_NV_TKINFO"
	.tkinfo
        /*0018*/ 	.word	0x00000081
        /*0030*/ 	.string	""
        /*0030*/ 	.string	"ptxas"
        /*0030*/ 	.string	"Cuda compilation tools, release 12.9, V12.9.83"
        /*0030*/ 	.string	"Build system must define TOOLS_VERSION_EXTENDED"
        /*0030*/ 	.string	"-O 3 -arch sm_100a "



//--------------------- .note.nv.cuver            --------------------------
	.section	.note.nv.cuver,"",@"SHT_NOTE"
	.sectionflags	@"SHF_NOTE_NV_CUVER"
        /*0018*/ 	.short	0x0001
        /*001a*/ 	.short	0x0064
        /*001c*/ 	.short	0x0001
        /*001e*/ 	.short	0x0000
        /*0020*/ 	.short	0x0001
        /*0022*/ 	.short	0x0000


//--------------------- .nv.info                  --------------------------
	.section	.nv.info,"",@"SHT_CUDA_INFO"
	.align	4


	//----- nvinfo : EIATTR_REGCOUNT
	.align		4
        /*0000*/ 	.byte	0x04, 0x2f
        /*0002*/ 	.short	(.L_4 - .L_3)
	.align		4
.L_3:
        /*0004*/ 	.word	index@(kernel_cutlass_kernel_cudnngemm_amaxdense_blockscaled_gemm_persistent_amaxSm100BlockScaledPersistentDenseGemmKernel_object_at__TiledMMA_ThrLayoutVMNK11110000_PermutationMNK____MMAAtom_Thr_0)
        /*0008*/ 	.word	0x00000048


	//----- nvinfo : EIATTR_FRAME_SIZE
	.align		4
.L_4:
        /*000c*/ 	.byte	0x04, 0x11
        /*000e*/ 	.short	(.L_6 - .L_5)
	.align		4
.L_5:
        /*0010*/ 	.word	index@($__internal_2_$__cuda_sm10x_tcgen05_guardrail_trap_unallocated_columns_being_dealloced)
        /*0014*/ 	.word	0x00000000


	//----- nvinfo : EIATTR_FRAME_SIZE
	.align		4
.L_6:
        /*0018*/ 	.byte	0x04, 0x11
        /*001a*/ 	.short	(.L_8 - .L_7)
	.align		4
.L_7:
        /*001c*/ 	.word	index@($__internal_1_$__cuda_sm10x_tcgen05_guardrail_trap_phase_invalid_during_alloc)
        /*0020*/ 	.word	0x00000000


	//----- nvinfo : EIATTR_FRAME_SIZE
	.align		4
.L_8:
        /*0024*/ 	.byte	0x04, 0x11
        /*0026*/ 	.short	(.L_10 - .L_9)
	.align		4
.L_9:
        /*0028*/ 	.word	index@($__internal_0_$__cuda_sm10x_tcgen05_guardrail_trap_col_being_dealloced_not_returned_by_alloc)
        /*002c*/ 	.word	0x00000000


	//----- nvinfo : EIATTR_FRAME_SIZE
	.align		4
.L_10:
        /*0030*/ 	.byte	0x04, 0x11
        /*0032*/ 	.short	(.L_12 - .L_11)
	.align		4
.L_11:
        /*0034*/ 	.word	index@(kernel_cutlass_kernel_cudnngemm_amaxdense_blockscaled_gemm_persistent_amaxSm100BlockScaledPersistentDenseGemmKernel_object_at__TiledMMA_ThrLayoutVMNK11110000_PermutationMNK____MMAAtom_Thr_0)
        /*0038*/ 	.word	0x00000000


	//----- nvinfo : EIATTR_MIN_STACK_SIZE
	.align		4
.L_12:
        /*003c*/ 	.byte	0x04, 0x12
        /*003e*/ 	.short	(.L_14 - .L_13)
	.align		4
.L_13:
        /*0040*/ 	.word	index@(kernel_cutlass_kernel_cudnngemm_amaxdense_blockscaled_gemm_persistent_amaxSm100BlockScaledPersistentDenseGemmKernel_object_at__TiledMMA_ThrLayoutVMNK11110000_PermutationMNK____MMAAtom_Thr_0)
        /*0044*/ 	.word	0x00000000
.L_14:


//--------------------- .nv.info.kernel_cutlass_kernel_cudnngemm_amaxdense_blockscaled_gemm_persistent_amaxSm100BlockScaledPersistentDenseGemmKernel_object_at__TiledMMA_ThrLayoutVMNK11110000_PermutationMNK____MMAAtom_Thr_0 --------------------------
	.section	.nv.info.kernel_cutlass_kernel_cudnngemm_amaxdense_blockscaled_gemm_persistent_amaxSm100BlockScaledPersistentDenseGemmKernel_object_at__TiledMMA_ThrLayoutVMNK11110000_PermutationMNK____MMAAtom_Thr_0,"",@"SHT_CUDA_INFO"
	.sectionflags	@""
	.align	4


	//----- nvinfo : EIATTR_CUDA_API_VERSION
	.align		4
        /*0000*/ 	.byte	0x04, 0x37
        /*0002*/ 	.short	(.L_16 - .L_15)
.L_15:
        /*0004*/ 	.word	0x00000081


	//----- nvinfo : EIATTR_KPARAM_INFO
	.align		4
.L_16:
        /*0008*/ 	.byte	0x04, 0x17
        /*000a*/ 	.short	(.L_18 - .L_17)
.L_17:
        /*000c*/ 	.word	0x00000000
        /*0010*/ 	.short	0x000a
        /*0012*/ 	.short	0x02e0
        /*0014*/ 	.byte	0x00, 0xf0, 0x31, 0x00


	//----- nvinfo : EIATTR_KPARAM_INFO
	.align		4
.L_18:
        /*0018*/ 	.byte	0x04, 0x17
        /*001a*/ 	.short	(.L_20 - .L_19)
.L_19:
        /*001c*/ 	.word	0x00000000
        /*0020*/ 	.short	0x0009
        /*0022*/ 	.short	0x02d4
        /*0024*/ 	.byte	0x00, 0xf0, 0x31, 0x00


	//----- nvinfo : EIATTR_KPARAM_INFO
	.align		4
.L_20:
        /*0028*/ 	.byte	0x04, 0x17
        /*002a*/ 	.short	(.L_22 - .L_21)
.L_21:
        /*002c*/ 	.word	0x00000000
        /*0030*/ 	.short	0x0008
        /*0032*/ 	.short	0x02c8
        /*0034*/ 	.byte	0x00, 0xf0, 0x31, 0x00


	//----- nvinfo : EIATTR_KPARAM_INFO
	.align		4
.L_22:
        /*0038*/ 	.byte	0x04, 0x17
        /*003a*/ 	.short	(.L_24 - .L_23)
.L_23:
        /*003c*/ 	.word	0x00000000
        /*0040*/ 	.short	0x0007
        /*0042*/ 	.short	0x02c0
        /*0044*/ 	.byte	0x00, 0xf0, 0x21, 0x00


	//----- nvinfo : EIATTR_KPARAM_INFO
	.align		4
.L_24:
        /*0048*/ 	.byte	0x04, 0x17
        /*004a*/ 	.short	(.L_26 - .L_25)
.L_25:
        /*004c*/ 	.word	0x00000000
        /*0050*/ 	.short	0x0006
        /*0052*/ 	.short	0x0240
        /*0054*/ 	.byte	0x00, 0xf0, 0x01, 0x02


	//----- nvinfo : EIATTR_KPARAM_INFO
	.align		4
.L_26:
        /*0058*/ 	.byte	0x04, 0x17
        /*005a*/ 	.short	(.L_28 - .L_27)
.L_27:
        /*005c*/ 	.word	0x00000000
        /*0060*/ 	.short	0x0005
        /*0062*/ 	.short	0x01c0
        /*0064*/ 	.byte	0x00, 0xf0, 0x01, 0x02


	//----- nvinfo : EIATTR_KPARAM_INFO
	.align		4
.L_28:
        /*0068*/ 	.byte	0x04, 0x17
        /*006a*/ 	.short	(.L_30 - .L_29)
.L_29:
        /*006c*/ 	.word	0x00000000
        /*0070*/ 	.short	0x0004
        /*0072*/ 	.short	0x0140
        /*0074*/ 	.byte	0x00, 0xf0, 0x01, 0x02


	//----- nvinfo : EIATTR_KPARAM_INFO
	.align		4
.L_30:
        /*0078*/ 	.byte	0x04, 0x17
        /*007a*/ 	.short	(.L_32 - .L_31)
.L_31:
        /*007c*/ 	.word	0x00000000
        /*0080*/ 	.short	0x0003
        /*0082*/ 	.short	0x00c0
        /*0084*/ 	.byte	0x00, 0xf0, 0x01, 0x02


	//----- nvinfo : EIATTR_KPARAM_INFO
	.align		4
.L_32:
        /*0088*/ 	.byte	0x04, 0x17
        /*008a*/ 	.short	(.L_34 - .L_33)
.L_33:
        /*008c*/ 	.word	0x00000000
        /*0090*/ 	.short	0x0002
        /*0092*/ 	.short	0x0040
        /*0094*/ 	.byte	0x00, 0xf0, 0x01, 0x02


	//----- nvinfo : EIATTR_KPARAM_INFO
	.align		4
.L_34:
        /*0098*/ 	.byte	0x04, 0x17
        /*009a*/ 	.short	(.L_36 - .L_35)
.L_35:
        /*009c*/ 	.word	0x00000000
        /*00a0*/ 	.short	0x0001
        /*00a2*/ 	.short	0x000c
        /*00a4*/ 	.byte	0x00, 0xf0, 0x31, 0x00


	//----- nvinfo : EIATTR_KPARAM_INFO
	.align		4
.L_36:
        /*00a8*/ 	.byte	0x04, 0x17
        /*00aa*/ 	.short	(.L_38 - .L_37)
.L_37:
        /*00ac*/ 	.word	0x00000000
        /*00b0*/ 	.short	0x0000
        /*00b2*/ 	.short	0x0000
        /*00b4*/ 	.byte	0x00, 0xf0, 0x31, 0x00


	//----- nvinfo : EIATTR_AT_ENTRY_FRAGMENTS
	.align		4
.L_38:
        /*00b8*/ 	.byte	0x04, 0x4f
        /*00ba*/ 	.short	(.L_40 - .L_39)


	//   ....[0]....
.L_39:
        /*00bc*/ 	.word	0x00000004


	//----- nvinfo : EIATTR_RESERVED_SMEM_USED
	.align		4
.L_40:
        /*00c0*/ 	.byte	0x01, 0x41
	.zero		2


	//----- nvinfo : EIATTR_SPARSE_MMA_MASK
	.align		4
        /*00c4*/ 	.byte	0x03, 0x50
        /*00c6*/ 	.short	0x0000


	//----- nvinfo : EIATTR_TCGEN05_1CTA_USED
	.align		4
        /*00c8*/ 	.byte	0x01, 0x51
	.zero		2


	//----- nvinfo : EIATTR_MAXREG_COUNT
	.align		4
        /*00cc*/ 	.byte	0x03, 0x1b
        /*00ce*/ 	.short	0x00ff


	//----- nvinfo : EIATTR_NUM_BARRIERS
	.align		4
        /*00d0*/ 	.byte	0x02, 0x4c
        /*00d2*/ 	.byte	0x04
	.zero		1


	//----- nvinfo : EIATTR_INT_WARP_WIDE_INSTR_OFFSETS
	.align		4
        /*00d4*/ 	.byte	0x04, 0x31
        /*00d6*/ 	.short	(.L_42 - .L_41)


	//   ....[0]....
.L_41:
        /*00d8*/ 	.word	0x00003af0


	//   ....[1]....
        /*00dc*/ 	.word	0x00003b30


	//----- nvinfo : EIATTR_COOP_GROUP_MASK_REGIDS
	.align		4
.L_42:
        /*00e0*/ 	.byte	0x04, 0x29
        /*00e2*/ 	.short	(.L_44 - .L_43)


	//   ....[0]....
.L_43:
        /*00e4*/ 	.word	0xffffffff


	//   ....[1]....
        /*00e8*/ 	.word	0xffffffff


	//   ....[2]....
        /*00ec*/ 	.word	0xffffffff


	//   ....[3]....
        /*00f0*/ 	.word	0xffffffff


	//   ....[4]....
        /*00f4*/ 	.word	0xffffffff


	//----- nvinfo : EIATTR_COOP_GROUP_INSTR_OFFSETS
	.align		4
.L_44:
        /*00f8*/ 	.byte	0x04, 0x28
        /*00fa*/ 	.short	(.L_46 - .L_45)


	//   ....[0]....
.L_45:
        /*00fc*/ 	.word	0x00001a50


	//   ....[1]....
        /*0100*/ 	.word	0x00001d10


	//   ....[2]....
        /*0104*/ 	.word	0x00003650


	//   ....[3]....
        /*0108*/ 	.word	0x00003a10


	//   ....[4]....
        /*010c*/ 	.word	0x00003be0


	//----- nvinfo : EIATTR_VRC_CTA_INIT_COUNT
	.align		4
.L_46:
        /*0110*/ 	.byte	0x02, 0x4a
        /*0112*/ 	.byte	0x80
	.zero		1


	//----- nvinfo : EIATTR_MBARRIER_INSTR_OFFSETS
	.align		4
        /*0114*/ 	.byte	0x04, 0x39
        /*0116*/ 	.short	(.L_48 - .L_47)


	//   ....[0]....
.L_47:
        /*0118*/ 	.word	0x00000290
        /*011c*/ 	.word	0x000000ff
        /*0120*/ 	.word	0x00000000
        /*0124*/ 	.short	0x0100
        /*0126*/ 	.byte	0x05
	.zero		1


	//   ....[1]....
        /*0128*/ 	.word	0x000002a0
        /*012c*/ 	.word	0x000000ff
        /*0130*/ 	.word	0x00000008
        /*0134*/ 	.short	0x0100
        /*0136*/ 	.byte	0x05
	.zero		1


	//   ....[2]....
        /*0138*/ 	.word	0x000002b0
        /*013c*/ 	.word	0x000000ff
        /*0140*/ 	.word	0x00000010
        /*0144*/ 	.short	0x0100
        /*0146*/ 	.byte	0x05
	.zero		1


	//   ....[3]....
        /*0148*/ 	.word	0x000002c0
        /*014c*/ 	.word	0x000000ff
        /*0150*/ 	.word	0x00000018
        /*0154*/ 	.short	0x0100
        /*0156*/ 	.byte	0x05
	.zero		1


	//   ....[4]....
        /*0158*/ 	.word	0x000002d0
        /*015c*/ 	.word	0x000000ff
        /*0160*/ 	.word	0x00000020
        /*0164*/ 	.short	0x0100
        /*0166*/ 	.byte	0x05
	.zero		1


	//   ....[5]....
        /*0168*/ 	.word	0x000002e0
        /*016c*/ 	.word	0x000000ff
        /*0170*/ 	.word	0x00000028
        /*0174*/ 	.short	0x0100
        /*0176*/ 	.byte	0x05
	.zero		1


	//   ....[6]....
        /*0178*/ 	.word	0x000002f0
        /*017c*/ 	.word	0x000000ff
        /*0180*/ 	.word	0x00000030
        /*0184*/ 	.short	0x0100
        /*0186*/ 	.byte	0x05
	.zero		1


	//   ....[7]....
        /*0188*/ 	.word	0x00000300
        /*018c*/ 	.word	0x000000ff
        /*0190*/ 	.word	0x00000038
        /*0194*/ 	.short	0x0100
        /*0196*/ 	.byte	0x05
	.zero		1


	//   ....[8]....
        /*0198*/ 	.word	0x00000310
        /*019c*/ 	.word	0x000000ff
        /*01a0*/ 	.word	0x00000040
        /*01a4*/ 	.short	0x0100
        /*01a6*/ 	.byte	0x05
	.zero		1


	//   ....[9]....
        /*01a8*/ 	.word	0x00000320
        /*01ac*/ 	.word	0x000000ff
        /*01b0*/ 	.word	0x00000048
        /*01b4*/ 	.short	0x0100
        /*01b6*/ 	.byte	0x05
	.zero		1


	//   ....[10]....
        /*01b8*/ 	.word	0x00000330
        /*01bc*/ 	.word	0x000000ff
        /*01c0*/ 	.word	0x00000050
        /*01c4*/ 	.short	0x0100
        /*01c6*/ 	.byte	0x05
	.zero		1


	//   ....[11]....
        /*01c8*/ 	.word	0x00000340
        /*01cc*/ 	.word	0x000000ff
        /*01d0*/ 	.word	0x00000058
        /*01d4*/ 	.short	0x0100
        /*01d6*/ 	.byte	0x05
	.zero		1


	//   ....[12]....
        /*01d8*/ 	.word	0x00000480
        /*01dc*/ 	.word	0x000000ff
        /*01e0*/ 	.word	0x00000060
        /*01e4*/ 	.short	0x0100
        /*01e6*/ 	.byte	0x06
	.zero		1


	//   ....[13]....
        /*01e8*/ 	.word	0x00000490
        /*01ec*/ 	.word	0x000000ff
        /*01f0*/ 	.word	0x00000068
        /*01f4*/ 	.short	0x0100
        /*01f6*/ 	.byte	0x06
	.zero		1


	//   ....[14]....
        /*01f8*/ 	.word	0x000004a0
        /*01fc*/ 	.word	0x000000ff
        /*0200*/ 	.word	0x00000070
        /*0204*/ 	.short	0x0100
        /*0206*/ 	.byte	0x06
	.zero		1


	//   ....[15]....
        /*0208*/ 	.word	0x000004b0
        /*020c*/ 	.word	0x000000ff
        /*0210*/ 	.word	0x00000078
        /*0214*/ 	.short	0x0100
        /*0216*/ 	.byte	0x06
	.zero		1


	//   ....[16]....
        /*0218*/ 	.word	0x00000850
        /*021c*/ 	.word	0x000000ff
        /*0220*/ 	.word	0x00000030
        /*0224*/ 	.short	0x010a
        /*0226*/ 	.byte	0x05
	.zero		1


	//   ....[17]....
        /*0228*/ 	.word	0x00000a20
        /*022c*/ 	.word	0x000000ff
        /*0230*/ 	.word	0x00000030
        /*0234*/ 	.short	0x010a
        /*0236*/ 	.byte	0x19
	.zero		1


	//   ....[18]....
        /*0238*/ 	.word	0x00000b80
        /*023c*/ 	.word	0x000000ff
        /*0240*/ 	.word	0x00000030
        /*0244*/ 	.short	0x010a
        /*0246*/ 	.byte	0x1e
	.zero		1


	//   ....[19]....
        /*0248*/ 	.word	0x00000f00
        /*024c*/ 	.word	0x000000ff
        /*0250*/ 	.word	0x00000030
        /*0254*/ 	.short	0x010a
        /*0256*/ 	.byte	0x04
	.zero		1


	//   ....[20]....
        /*0258*/ 	.word	0x00001460
        /*025c*/ 	.word	0x000000ff
        /*0260*/ 	.word	0x00000000
        /*0264*/ 	.short	0x010a
        /*0266*/ 	.byte	0x12
	.zero		1


	//   ....[21]....
        /*0268*/ 	.word	0x00001480
        /*026c*/ 	.word	0x000000ff
        /*0270*/ 	.word	0x00000070
        /*0274*/ 	.short	0x010a
        /*0276*/ 	.byte	0x11
	.zero		1


	//   ....[22]....
        /*0278*/ 	.word	0x000016d0
        /*027c*/ 	.word	0x000000ff
        /*0280*/ 	.word	0x00000000
        /*0284*/ 	.short	0x010a
        /*0286*/ 	.byte	0x10
	.zero		1


	//   ....[23]....
        /*0288*/ 	.word	0x00001830
        /*028c*/ 	.word	0x000000ff
        /*0290*/ 	.word	0x00000000
        /*0294*/ 	.short	0x010a
        /*0296*/ 	.byte	0x1a
	.zero		1


	//   ....[24]....
        /*0298*/ 	.word	0x000019f0
        /*029c*/ 	.word	0x00000002
        /*02a0*/ 	.word	0x00000070
        /*02a4*/ 	.short	0x010a
        /*02a6*/ 	.byte	0xff
	.zero		1


	//   ....[25]....
        /*02a8*/ 	.word	0x00002350
        /*02ac*/ 	.word	0x00000028
        /*02b0*/ 	.word	0x00000060
        /*02b4*/ 	.short	0x010a
        /*02b6*/ 	.byte	0xff
	.zero		1


	//   ....[26]....
        /*02b8*/ 	.word	0x000037f0
        /*02bc*/ 	.word	0x00000028
        /*02c0*/ 	.word	0x00000070
        /*02c4*/ 	.short	0x0101
        /*02c6*/ 	.byte	0xff
	.zero		1


	//   ....[27]....
        /*02c8*/ 	.word	0x00003c40
        /*02cc*/ 	.word	0x00000002
        /*02d0*/ 	.word	0x00000030
        /*02d4*/ 	.short	0x010a
        /*02d6*/ 	.byte	0xff
	.zero		1


	//   ....[28]....
        /*02d8*/ 	.word	0x00003cc0
        /*02dc*/ 	.word	0x00000002
        /*02e0*/ 	.word	0x00000030
        /*02e4*/ 	.short	0x010a
        /*02e6*/ 	.byte	0xff
	.zero		1


	//   ....[29]....
        /*02e8*/ 	.word	0x00003d40
        /*02ec*/ 	.word	0x00000002
        /*02f0*/ 	.word	0x00000070
        /*02f4*/ 	.short	0x010a
        /*02f6*/ 	.byte	0xff
	.zero		1


	//   ....[30]....
        /*02f8*/ 	.word	0x00003dc0
        /*02fc*/ 	.word	0x00000002
        /*0300*/ 	.word	0x00000000
        /*0304*/ 	.short	0x010a
        /*0306*/ 	.byte	0xff
	.zero		1


	//   ....[31]....
        /*0308*/ 	.word	0x00003e20
        /*030c*/ 	.word	0x00000002
        /*0310*/ 	.word	0x00000070
        /*0314*/ 	.short	0x010a
        /*0316*/ 	.byte	0xff
	.zero		1


	//   ....[32]....
        /*0318*/ 	.word	0x00003e80
        /*031c*/ 	.word	0x00000028
        /*0320*/ 	.word	0x00000060
        /*0324*/ 	.short	0x010a
        /*0326*/ 	.byte	0xff
	.zero		1


	//----- nvinfo : EIATTR_NUM_MBARRIERS
	.align		4
.L_48:
        /*0328*/ 	.byte	0x03, 0x38
        /*032a*/ 	.short	0x0010


	//----- nvinfo : EIATTR_EXIT_INSTR_OFFSETS
	.align		4
        /*032c*/ 	.byte	0x04, 0x1c
        /*032e*/ 	.short	(.L_50 - .L_49)


	//   ....[0]....
.L_49:
        /*0330*/ 	.word	0x00001a20


	//   ....[1]....
        /*0334*/ 	.word	0x00003c00


	//----- nvinfo : EIATTR_REQNTID
	.align		4
.L_50:
        /*0338*/ 	.byte	0x04, 0x10
        /*033a*/ 	.short	(.L_52 - .L_51)
.L_51:
        /*033c*/ 	.word	0x000000c0
        /*0340*/ 	.word	0x00000001
        /*0344*/ 	.word	0x00000001


	//----- nvinfo : EIATTR_CRS_STACK_SIZE
	.align		4
.L_52:
        /*0348*/ 	.byte	0x04, 0x1e
        /*034a*/ 	.short	(.L_54 - .L_53)
.L_53:
        /*034c*/ 	.word	0x00000000


	//----- nvinfo : EIATTR_CBANK_PARAM_SIZE
	.align		4
.L_54:
        /*0350*/ 	.byte	0x03, 0x19
        /*0352*/ 	.short	0x02ec


	//----- nvinfo : EIATTR_PARAM_CBANK
	.align		4
        /*0354*/ 	.byte	0x04, 0x0a
        /*0356*/ 	.short	(.L_56 - .L_55)
	.align		4
.L_55:
        /*0358*/ 	.word	index@(.nv.constant0.kernel_cutlass_kernel_cudnngemm_amaxdense_blockscaled_gemm_persistent_amaxSm100BlockScaledPersistentDenseGemmKernel_object_at__TiledMMA_ThrLayoutVMNK11110000_PermutationMNK____MMAAtom_Thr_0)
        /*035c*/ 	.short	0x0380
        /*035e*/ 	.short	0x02ec


	//----- nvinfo : EIATTR_SW_WAR
	.align		4
.L_56:
        /*0360*/ 	.byte	0x04, 0x36
        /*0362*/ 	.short	(.L_58 - .L_57)
.L_57:
        /*0364*/ 	.word	0x00000008
.L_58:


//--------------------- .nv.compat                --------------------------
	.section	.nv.compat,"",@"SHT_CUDA_COMPAT_INFO"
	.align	4
        /*0000*/ 	.byte	0x02, 0x02, 0x02, 0x00, 0x02, 0x05, 0x05, 0x00, 0x02, 0x03, 0x01, 0x00, 0x02, 0x06, 0x01, 0x00


//--------------------- .nv.callgraph             --------------------------
	.section	.nv.callgraph,"",@"SHT_CUDA_CALLGRAPH"
	.align	4
	.sectionentsize	8
	.align		4
        /*0000*/ 	.word	0x00000000
	.align		4
        /*0004*/ 	.word	0xffffffff
	.align		4
        /*0008*/ 	.word	0x00000000
	.align		4
        /*000c*/ 	.word	0xfffffffe
	.align		4
        /*0010*/ 	.word	0x00000000
	.align		4
        /*0014*/ 	.word	0xfffffffd
	.align		4
        /*0018*/ 	.word	0x00000000
	.align		4
        /*001c*/ 	.word	0xfffffffc


//--------------------- .text.kernel_cutlass_kernel_cudnngemm_amaxdense_blockscaled_gemm_persistent_amaxSm100BlockScaledPersistentDenseGemmKernel_object_at__TiledMMA_ThrLayoutVMNK11110000_PermutationMNK____MMAAtom_Thr_0 --------------------------
	.section	.text.kernel_cutlass_kernel_cudnngemm_amaxdense_blockscaled_gemm_persistent_amaxSm100BlockScaledPersistentDenseGemmKernel_object_at__TiledMMA_ThrLayoutVMNK11110000_PermutationMNK____MMAAtom_Thr_0,"ax",@progbits
	.align	128
        .global         kernel_cutlass_kernel_cudnngemm_amaxdense_blockscaled_gemm_persistent_amaxSm100BlockScaledPersistentDenseGemmKernel_object_at__TiledMMA_ThrLayoutVMNK11110000_PermutationMNK____MMAAtom_Thr_0
        .type           kernel_cutlass_kernel_cudnngemm_amaxdense_blockscaled_gemm_persistent_amaxSm100BlockScaledPersistentDenseGemmKernel_object_at__TiledMMA_ThrLayoutVMNK11110000_PermutationMNK____MMAAtom_Thr_0,@function
        .size           kernel_cutlass_kernel_cudnngemm_amaxdense_blockscaled_gemm_persistent_amaxSm100BlockScaledPersistentDenseGemmKernel_object_at__TiledMMA_ThrLayoutVMNK11110000_PermutationMNK____MMAAtom_Thr_0,(.L_x_52 - kernel_cutlass_kernel_cudnngemm_amaxdense_blockscaled_gemm_persistent_amaxSm100BlockScaledPersistentDenseGemmKernel_object_at__TiledMMA_ThrLayoutVMNK11110000_PermutationMNK____MMAAtom_Thr_0)
        .other          kernel_cutlass_kernel_cudnngemm_amaxdense_blockscaled_gemm_persistent_amaxSm100BlockScaledPersistentDenseGemmKernel_object_at__TiledMMA_ThrLayoutVMNK11110000_PermutationMNK____MMAAtom_Thr_0,@"STO_CUDA_ENTRY STV_DEFAULT"
kernel_cutlass_kernel_cudnngemm_amaxdense_blockscaled_gemm_persistent_amaxSm100BlockScaledPersistentDenseGemmKernel_object_at__TiledMMA_ThrLayoutVMNK11110000_PermutationMNK____MMAAtom_Thr_0:
.text.kernel_cutlass_kernel_cudnngemm_amaxdense_blockscaled_gemm_persistent_amaxSm100BlockScaledPersistentDenseGemmKernel_object_at__TiledMMA_ThrLayoutVMNK11110000_PermutationMNK____MMAAtom_Thr_0:
[----:B------:R-:W1:Y:S01]  /*0000*/  LDC R1, c[0x0][0x37c] ;  /* 0x0000df00ff017b82 */ /* 0x000e620000000800 */
[----:B------:R-:W2:Y:S01]  /*0010*/  S2R R0, SR_TID.X ;  /* 0x0000000000007919 */ /* 0x000ea20000002100 */
[----:B------:R-:W3:Y:S01]  /*0020*/  LDCU.U8 UR5, c[0x0][0x382] ;  /* 0x00007040ff0577ac */ /* 0x000ee20008000000 */
[----:B------:R-:W4:Y:S01]  /*0030*/  LDCU.U8 UR4, c[0x0][0x381] ;  /* 0x00007020ff0477ac */ /* 0x000f220008000000 */
[----:B---3--:R-:W-:Y:S02]  /*0040*/  ULOP3.LUT UR5, UR5, 0x1, URZ, 0xc0, !UPT ;  /* 0x0000000105057892 */ /* 0x008fe4000f8ec0ff */
[----:B----4-:R-:W-:Y:S02]  /*0050*/  ULOP3.LUT UR4, UR4, 0x1, URZ, 0xc0, !UPT ;  /* 0x0000000104047892 */ /* 0x010fe4000f8ec0ff */
[----:B------:R-:W-:Y:S02]  /*0060*/  UISETP.NE.U32.AND UP6, UPT, UR5, 0x1, UPT ;  /* 0x000000010500788c */ /* 0x000fe4000bfc5070 */
[----:B------:R-:W-:Y:S01]  /*0070*/  UISETP.NE.U32.AND UP5, UPT, UR4, 0x1, UPT ;  /* 0x000000010400788c */ /* 0x000fe2000bfa5070 */
[----:B--2---:R-:W-:-:S04]  /*0080*/  SHF.R.U32.HI R7, RZ, 0x5, R0 ;  /* 0x00000005ff077819 */ /* 0x004fc80000011600 */
[----:B------:R-:W-:-:S13]  /*0090*/  ISETP.NE.AND P1, PT, R7, 0x5, PT ;  /* 0x000000050700780c */ /* 0x000fda0003f25270 */
[----:B-1----:R-:W-:Y:S05]  /*00a0*/  @P1 BRA `(.L_x_0) ;  /* 0x0000000000481947 */ /* 0x002fea0003800000 */
[----:B------:R-:W1:Y:S02]  /*00b0*/  LDCU.64 UR4, c[0x0][0x348] ;  /* 0x00006900ff0477ac */ /* 0x000e640008000a00 */
[----:B-1----:R-:W-:Y:S02]  /*00c0*/  UIADD3 UR12, UP4, UPT, UR4, 0x40, URZ ;  /* 0x00000040040c7890 */ /* 0x002fe4000ff9e0ff */
[----:B------:R-:W-:Y:S02]  /*00d0*/  UIADD3 UR10, UP3, UPT, UR4, 0xc0, URZ ;  /* 0x000000c0040a7890 */ /* 0x000fe4000ff7e0ff */
[----:B------:R-:W-:Y:S02]  /*00e0*/  UIADD3 UR8, UP2, UPT, UR4, 0x140, URZ ;  /* 0x0000014004087890 */ /* 0x000fe4000ff5e0ff */
[----:B------:R-:W-:Y:S02]  /*00f0*/  UIADD3 UR6, UP1, UPT, UR4, 0x1c0, URZ ;  /* 0x000001c004067890 */ /* 0x000fe4000ff3e0ff */
[----:B------:R-:W-:-:S02]  /*0100*/  UIADD3 UR4, UP0, UPT, UR4, 0x240, URZ ;  /* 0x0000024004047890 */ /* 0x000fc4000ff1e0ff */
[----:B------:R-:W-:Y:S02]  /*0110*/  UIADD3.X UR13, UPT, UPT, URZ, UR5, URZ, UP4, !UPT ;  /* 0x00000005ff0d7290 */ /* 0x000fe4000a7fe4ff */
[----:B------:R-:W-:Y:S02]  /*0120*/  UIADD3.X UR11, UPT, UPT, URZ, UR5, URZ, UP3, !UPT ;  /* 0x00000005ff0b7290 */ /* 0x000fe40009ffe4ff */
[----:B------:R-:W-:Y:S02]  /*0130*/  UIADD3.X UR9, UPT, UPT, URZ, UR5, URZ, UP2, !UPT ;  /* 0x00000005ff097290 */ /* 0x000fe400097fe4ff */
[----:B------:R-:W-:Y:S02]  /*0140*/  UIADD3.X UR7, UPT, UPT, URZ, UR5, URZ, UP1, !UPT ;  /* 0x00000005ff077290 */ /* 0x000fe40008ffe4ff */
[----:B------:R-:W-:Y:S01]  /*0150*/  UIADD3.X UR5, UPT, UPT, URZ, UR5, URZ, UP0, !UPT ;  /* 0x00000005ff057290 */ /* 0x000fe200087fe4ff */
[----:B------:R1:W-:Y:S02]  /*0160*/  UTMACCTL.PF [UR12] ;  /* 0x000000000c0079b9 */ /* 0x0003e40008040000 */
[----:B------:R1:W-:Y:S02]  /*0170*/  UTMACCTL.PF [UR10] ;  /* 0x000000000a0079b9 */ /* 0x0003e40008040000 */
[----:B------:R1:W-:Y:S02]  /*0180*/  UTMACCTL.PF [UR8] ;  /* 0x00000000080079b9 */ /* 0x0003e40008040000 */
[----:B------:R1:W-:Y:S02]  /*0190*/  UTMACCTL.PF [UR6] ;  /* 0x00000000060079b9 */ /* 0x0003e40008040000 */
[----:B------:R1:W-:Y:S01]  /*01a0*/  UTMACCTL.PF [UR4] ;  /* 0x00000000040079b9 */ /* 0x0003e20008040000 */
[----:B------:R-:W-:Y:S01]  /*01b0*/  UPLOP3.LUT UP4, UPT, UPT, UPT, UPT, 0x40, 0x4 ;  /* 0x000000000004789c */ /* 0x000fe20003f8e870 */
[----:B-1----:R-:W-:Y:S10]  /*01c0*/  BRA `(.L_x_1) ;  /* 0x0000000000647947 */ /* 0x002ff40003800000 */
.L_x_0:
[----:B------:R-:W-:Y:S01]  /*01d0*/  ISETP.NE.AND P0, PT, R7, RZ, PT ;  /* 0x000000ff0700720c */ /* 0x000fe20003f05270 */
[----:B------:R-:W-:-:S12]  /*01e0*/  UPLOP3.LUT UP4, UPT, UPT, UPT, UPT, 0x40, 0x4 ;  /* 0x000000000004789c */ /* 0x000fd80003f8e870 */
[----:B------:R-:W-:Y:S05]  /*01f0*/  @P0 BRA `(.L_x_1) ;  /* 0x0000000000580947 */ /* 0x000fea0003800000 */
[----:B------:R-:W1:Y:S01]  /*0200*/  S2UR UR5, SR_CgaCtaId ;  /* 0x00000000000579c3 */ /* 0x000e620000008800 */
[----:B------:R-:W-:Y:S01]  /*0210*/  UMOV UR6, 0x400 ;  /* 0x0000040000067882 */ /* 0x000fe20000000000 */
[----:B------:R-:W-:Y:S01]  /*0220*/  UMOV UR4, 0x1 ;  /* 0x0000000100047882 */ /* 0x000fe20000000000 */
[----:B------:R-:W-:Y:S02]  /*0230*/  UPLOP3.LUT UP4, UPT, UPT, UPT, UPT, 0x80, 0x8 ;  /* 0x000000000008789c */ /* 0x000fe40003f8f070 */
[----:B-1----:R-:W-:Y:S02]  /*0240*/  ULEA UR5, UR5, UR6, 0x18 ;  /* 0x0000000605057291 */ /* 0x002fe4000f8ec0ff */
[----:B------:R-:W-:-:S04]  /*0250*/  UIADD3 UR6, UPT, UPT, -UR4, 0x100000, URZ ;  /* 0x0010000004067890 */ /* 0x000fc8000fffe1ff */
[----:B------:R-:W-:Y:S02]  /*0260*/  USHF.L.U32 UR7, UR6, 0xb, URZ ;  /* 0x0000000b06077899 */ /* 0x000fe400080006ff */
[----:B------:R-:W-:Y:S01]  /*0270*/  USHF.L.U32 UR6, UR6, 0x1, URZ ;  /* 0x0000000106067899 */ /* 0x000fe200080006ff */
[----:B------:R-:W1:Y:S11]  /*0280*/  FENCE.VIEW.ASYNC.S ;  /* 0x00000000000073c6 */ /* 0x000e760000000000 */
[----:B-1----:R1:W2:Y:S01]  /*0290*/  SYNCS.EXCH.64 URZ, [UR5], UR6 ;  /* 0x0000000605ff75b2 */ /* 0x0022a20008000100 */
[----:B------:R1:W3:Y:S01]  /*02a0*/  SYNCS.EXCH.64 URZ, [UR5+0x8], UR6 ;  /* 0x0000080605ff75b2 */ /* 0x0002e20008000100 */
[----:B------:R1:W4:Y:S01]  /*02b0*/  SYNCS.EXCH.64 URZ, [UR5+0x10], UR6 ;  /* 0x0000100605ff75b2 */ /* 0x0003220008000100 */
[----:B------:R1:W5:Y:S01]  /*02c0*/  SYNCS.EXCH.64 URZ, [UR5+0x18], UR6 ;  /* 0x0000180605ff75b2 */ /* 0x0003620008000100 */
[----:B------:R1:W1:Y:S01]  /*02d0*/  SYNCS.EXCH.64 URZ, [UR5+0x20], UR6 ;  /* 0x0000200605ff75b2 */ /* 0x0002620008000100 */
[----:B------:R1:W1:Y:S01]  /*02e0*/  SYNCS.EXCH.64 URZ, [UR5+0x28], UR6 ;  /* 0x0000280605ff75b2 */ /* 0x0002620008000100 */
[----:B------:R1:W1:Y:S01]  /*02f0*/  SYNCS.EXCH.64 URZ, [UR5+0x30], UR6 ;  /* 0x0000300605ff75b2 */ /* 0x0002620008000100 */
[----:B------:R1:W1:Y:S01]  /*0300*/  SYNCS.EXCH.64 URZ, [UR5+0x38], UR6 ;  /* 0x0000380605ff75b2 */ /* 0x0002620008000100 */
[----:B------:R1:W1:Y:S01]  /*0310*/  SYNCS.EXCH.64 URZ, [UR5+0x40], UR6 ;  /* 0x0000400605ff75b2 */ /* 0x0002620008000100 */
[----:B------:R1:W1:Y:S01]  /*0320*/  SYNCS.EXCH.64 URZ, [UR5+0x48], UR6 ;  /* 0x0000480605ff75b2 */ /* 0x0002620008000100 */
[----:B------:R1:W1:Y:S01]  /*0330*/  SYNCS.EXCH.64 URZ, [UR5+0x50], UR6 ;  /* 0x0000500605ff75b2 */ /* 0x0002620008000100 */
[----:B------:R1:W1:Y:S01]  /*0340*/  SYNCS.EXCH.64 URZ, [UR5+0x58], UR6 ;  /* 0x0000580605ff75b2 */ /* 0x0002620008000100 */
[----:B------:R-:W-:Y:S01]  /*0350*/  NOP ;  /* 0x0000000000007918 */ /* 0x000fe20000000000 */
.L_x_1:
[----:B------:R-:W-:Y:S01]  /*0360*/  NOP ;  /* 0x0000000000007918 */ /* 0x000fe20000000000 */
[----:B------:R-:W5:Y:S01]  /*0370*/  LDCU.U8 UR23, c[0x0][0x650] ;  /* 0x0000ca00ff1777ac */ /* 0x000f620008000000 */
[----:B------:R-:W4:Y:S01]  /*0380*/  LDCU.U8 UR22, c[0x0][0x651] ;  /* 0x0000ca20ff1677ac */ /* 0x000f220008000000 */
[----:B------:R-:W3:Y:S02]  /*0390*/  LDCU.U8 UR21, c[0x0][0x65c] ;  /* 0x0000cb80ff1577ac */ /* 0x000ee40008000000 */
[----:B-12345:R-:W-:Y:S06]  /*03a0*/  BAR.SYNC.DEFER_BLOCKING 0x0 ;  /* 0x0000000000007b1d */ /* 0x03efec0000010000 */
[----:B------:R-:W-:Y:S05]  /*03b0*/  BRA.U !UP4, `(.L_x_2) ;  /* 0x000000010c447547 */ /* 0x000fea000b800000 */
[----:B------:R-:W1:Y:S01]  /*03c0*/  S2UR UR6, SR_CgaCtaId ;  /* 0x00000000000679c3 */ /* 0x000e620000008800 */
[----:B------:R-:W-:Y:S01]  /*03d0*/  UMOV UR7, 0x400 ;  /* 0x0000040000077882 */ /* 0x000fe20000000000 */
[----:B------:R-:W-:Y:S01]  /*03e0*/  UMOV UR5, 0x1 ;  /* 0x0000000100057882 */ /* 0x000fe20000000000 */
[----:B------:R-:W-:Y:S01]  /*03f0*/  UMOV UR4, 0x4 ;  /* 0x0000000400047882 */ /* 0x000fe20000000000 */
[----:B------:R-:W-:-:S04]  /*0400*/  UIADD3 UR8, UPT, UPT, -UR5, 0x100000, URZ ;  /* 0x0010000005087890 */ /* 0x000fc8000fffe1ff */
[----:B------:R-:W-:Y:S02]  /*0410*/  USHF.L.U32 UR9, UR8, 0xb, URZ ;  /* 0x0000000b08097899 */ /* 0x000fe400080006ff */
[----:B------:R-:W-:Y:S02]  /*0420*/  USHF.L.U32 UR8, UR8, 0x1, URZ ;  /* 0x0000000108087899 */ /* 0x000fe400080006ff */
[----:B------:R-:W-:-:S04]  /*0430*/  UIADD3 UR4, UPT, UPT, -UR4, 0x100000, URZ ;  /* 0x0010000004047890 */ /* 0x000fc8000fffe1ff */
[----:B------:R-:W-:Y:S02]  /*0440*/  USHF.L.U32 UR5, UR4, 0xb, URZ ;  /* 0x0000000b04057899 */ /* 0x000fe400080006ff */
[----:B------:R-:W-:Y:S02]  /*0450*/  USHF.L.U32 UR4, UR4, 0x1, URZ ;  /* 0x0000000104047899 */ /* 0x000fe400080006ff */
[----:B-1----:R-:W-:Y:S01]  /*0460*/  ULEA UR6, UR6, UR7, 0x18 ;  /* 0x0000000706067291 */ /* 0x002fe2000f8ec0ff */
[----:B------:R-:W1:Y:S11]  /*0470*/  FENCE.VIEW.ASYNC.S ;  /* 0x00000000000073c6 */ /* 0x000e760000000000 */
[----:B-1----:R1:W2:Y:S01]  /*0480*/  SYNCS.EXCH.64 URZ, [UR6+0x60], UR8 ;  /* 0x0000600806ff75b2 */ /* 0x0022a20008000100 */
[----:B------:R1:W3:Y:S01]  /*0490*/  SYNCS.EXCH.64 URZ, [UR6+0x68], UR8 ;  /* 0x0000680806ff75b2 */ /* 0x0002e20008000100 */
[----:B------:R1:W4:Y:S01]  /*04a0*/  SYNCS.EXCH.64 URZ, [UR6+0x70], UR4 ;  /* 0x0000700406ff75b2 */ /* 0x0003220008000100 */
[----:B------:R1:W5:Y:S01]  /*04b0*/  SYNCS.EXCH.64 URZ, [UR6+0x78], UR4 ;  /* 0x0000780406ff75b2 */ /* 0x0003620008000100 */
[----:B------:R-:W-:Y:S01]  /*04c0*/  NOP ;  /* 0x0000000000007918 */ /* 0x000fe20000000000 */
.L_x_2:
[----:B------:R-:W-:Y:S01]  /*04d0*/  NOP ;  /* 0x0000000000007918 */ /* 0x000fe20000000000 */
[----:B--2345:R-:W-:Y:S06]  /*04e0*/  BAR.SYNC.DEFER_BLOCKING 0x0 ;  /* 0x0000000000007b1d */ /* 0x03cfec0000010000 */
[----:B------:R-:W2:Y:S01]  /*04f0*/  LDCU.U8 UR15, c[0x0][0x668] ;  /* 0x0000cd00ff0f77ac */ /* 0x000ea20008000000 */
[----:B------:R-:W3:Y:S01]  /*0500*/  LDCU.U8 UR14, c[0x0][0x669] ;  /* 0x0000cd20ff0e77ac */ /* 0x000ee20008000000 */
[----:B------:R-:W4:Y:S01]  /*0510*/  LDCU.U8 UR13, c[0x0][0x65d] ;  /* 0x0000cba0ff0d77ac */ /* 0x000f220008000000 */
[----:B------:R-:W-:Y:S01]  /*0520*/  NOP ;  /* 0x0000000000007918 */ /* 0x000fe20000000000 */
[----:B------:R-:W-:Y:S06]  /*0530*/  BAR.SYNC.DEFER_BLOCKING 0x1, 0xc0 ;  /* 0x0043000000007b1d */ /* 0x000fec0000010000 */
[----:B------:R-:W-:Y:S05]  /*0540*/  @P1 BRA `(.L_x_3) ;  /* 0x0000000800801947 */ /* 0x000fea0003800000 */
[----:B------:R-:W5:Y:S01]  /*0550*/  S2UR UR35, SR_CTAID.Z ;  /* 0x00000000002379c3 */ /* 0x000f620000002700 */
[----:B------:R-:W-:Y:S01]  /*0560*/  UMOV UR34, 0x1 ;  /* 0x0000000100227882 */ /* 0x000fe20000000000 */
[----:B------:R-:W-:Y:S01]  /*0570*/  UMOV UR33, URZ ;  /* 0x000000ff00217c82 */ /* 0x000fe20008000000 */
[----:B-----5:R-:W-:-:S09]  /*0580*/  UISETP.GT.U32.AND UP0, UPT, UR35, 0x3ff, UPT ;  /* 0x000003ff2300788c */ /* 0x020fd2000bf04070 */
[----:B------:R-:W-:Y:S05]  /*0590*/  BRA.U UP0, `(.L_x_4) ;  /* 0x0000000500f07547 */ /* 0x000fea000b800000 */
[----:B-1----:R-:W1:Y:S01]  /*05a0*/  LDCU.64 UR4, c[0x0][0x648] ;  /* 0x0000c900ff0477ac */ /* 0x002e620008000a00 */
[----:B------:R-:W5:Y:S01]  /*05b0*/  S2UR UR28, SR_CgaCtaId ;  /* 0x00000000001c79c3 */ /* 0x000f620000008800 */
[----:B------:R-:W4:Y:S01]  /*05c0*/  LDCU.64 UR44, c[0x0][0x348] ;  /* 0x00006900ff2c77ac */ /* 0x000f220008000a00 */
[----:B------:R-:W-:Y:S01]  /*05d0*/  UMOV UR33, URZ ;  /* 0x000000ff00217c82 */ /* 0x000fe20008000000 */
[----:B------:R-:W-:Y:S01]  /*05e0*/  UMOV UR34, 0x1 ;  /* 0x0000000100227882 */ /* 0x000fe20000000000 */
[----:B-1----:R-:W-:-:S04]  /*05f0*/  UIMAD.WIDE.U32 UR6, UR35, UR5, URZ ;  /* 0x00000005230672a5 */ /* 0x002fc8000f8e00ff */
[----:B------:R-:W-:-:S04]  /*0600*/  UIADD3 UR5, UPT, UPT, -UR7, UR35, URZ ;  /* 0x0000002307057290 */ /* 0x000fc8000fffe1ff */
[----:B------:R-:W-:-:S03]  /*0610*/  USHF.R.U32.HI UR5, URZ, UR23, UR5 ;  /* 0x00000017ff057299 */ /* 0x000fc60008011605 */
[----:B------:R-:W1:Y:S01]  /*0620*/  LDCU UR6, c[0x0][0x658] ;  /* 0x0000cb00ff0677ac */ /* 0x000e620008000800 */
[----:B------:R-:W-:-:S04]  /*0630*/  UIADD3 UR5, UPT, UPT, UR7, UR5, URZ ;  /* 0x0000000507057290 */ /* 0x000fc8000fffe0ff */
[----:B------:R-:W-:-:S04]  /*0640*/  USHF.R.U32.HI UR20, URZ, UR22, UR5 ;  /* 0x00000016ff147299 */ /* 0x000fc80008011605 */
[----:B------:R-:W-:-:S04]  /*0650*/  UIADD3 UR20, UPT, UPT, -UR20, URZ, URZ ;  /* 0x000000ff14147290 */ /* 0x000fc8000fffe1ff */
[----:B------:R-:W-:Y:S01]  /*0660*/  UIMAD UR20, UR20, UR4, UR35 ;  /* 0x00000004141472a4 */ /* 0x000fe2000f8e0223 */
[----:B------:R-:W3:Y:S03]  /*0670*/  LDCU.64 UR4, c[0x0][0x660] ;  /* 0x0000cc00ff0477ac */ /* 0x000ee60008000a00 */
[----:B-1----:R-:W-:-:S04]  /*0680*/  UIMAD.WIDE.U32 UR6, UR20, UR6, URZ ;  /* 0x00000006140672a5 */ /* 0x002fc8000f8e00ff */
[----:B------:R-:W-:-:S04]  /*0690*/  UIADD3 UR12, UPT, UPT, UR20, -UR7, URZ ;  /* 0x80000007140c7290 */ /* 0x000fc8000fffe0ff */
[----:B------:R-:W-:-:S03]  /*06a0*/  USHF.R.U32.HI UR12, URZ, UR21, UR12 ;  /* 0x00000015ff0c7299 */ /* 0x000fc6000801160c */
[----:B------:R-:W1:Y:S01]  /*06b0*/  LDCU UR6, c[0x0][0x374] ;  /* 0x00006e80ff0677ac */ /* 0x000e620008000800 */
[----:B------:R-:W-:Y:S01]  /*06c0*/  UIADD3 UR12, UPT, UPT, UR7, UR12, URZ ;  /* 0x0000000c070c7290 */ /* 0x000fe2000fffe0ff */
[----:B------:R-:W1:Y:S03]  /*06d0*/  LDCU UR7, c[0x0][0x370] ;  /* 0x00006e00ff0777ac */ /* 0x000e660008000800 */
[----:B----4-:R-:W-:Y:S01]  /*06e0*/  USHF.R.U32.HI UR12, URZ, UR13, UR12 ;  /* 0x0000000dff0c7299 */ /* 0x010fe2000801160c */
[----:B------:R-:W4:Y:S03]  /*06f0*/  LDCU UR32, c[0x0][0x378] ;  /* 0x00006f00ff2077ac */ /* 0x000f260008000800 */
[----:B---3--:R-:W-:Y:S01]  /*0700*/  UIMAD.WIDE.U32 UR8, UR12, UR5, URZ ;  /* 0x000000050c0872a5 */ /* 0x008fe2000f8e00ff */
[----:B------:R-:W3:Y:S03]  /*0710*/  LDCU UR5, c[0x0][0x654] ;  /* 0x0000ca80ff0577ac */ /* 0x000ee60008000800 */
[----:B------:R-:W-:-:S04]  /*0720*/  UIADD3 UR8, UPT, UPT, UR12, -UR9, URZ ;  /* 0x800000090c087290 */ /* 0x000fc8000fffe0ff */
[----:B--2---:R-:W-:-:S04]  /*0730*/  USHF.R.U32.HI UR8, URZ, UR15, UR8 ;  /* 0x0000000fff087299 */ /* 0x004fc80008011608 */
[----:B------:R-:W-:-:S03]  /*0740*/  UIADD3 UR8, UPT, UPT, UR9, UR8, URZ ;  /* 0x0000000809087290 */ /* 0x000fc6000fffe0ff */
[----:B------:R-:W-:Y:S01]  /*0750*/  UMOV UR9, 0x400 ;  /* 0x0000040000097882 */ /* 0x000fe20000000000 */
[----:B------:R-:W-:Y:S02]  /*0760*/  USHF.R.U32.HI UR8, URZ, UR14, UR8 ;  /* 0x0000000eff087299 */ /* 0x000fe40008011608 */
[----:B-----5:R-:W-:Y:S02]  /*0770*/  ULEA UR28, UR28, UR9, 0x18 ;  /* 0x000000091c1c7291 */ /* 0x020fe4000f8ec0ff */
[----:B-1----:R-:W-:Y:S02]  /*0780*/  UIMAD UR9, UR6, UR7, URZ ;  /* 0x00000007060972a4 */ /* 0x002fe4000f8e02ff */
[----:B------:R-:W-:Y:S02]  /*0790*/  UIADD3 UR7, UPT, UPT, -UR12, URZ, URZ ;  /* 0x000000ff0c077290 */ /* 0x000fe4000fffe1ff */
[----:B------:R-:W-:Y:S02]  /*07a0*/  UIADD3 UR6, UPT, UPT, -UR8, URZ, URZ ;  /* 0x000000ff08067290 */ /* 0x000fe4000fffe1ff */
[----:B----4-:R-:W-:-:S02]  /*07b0*/  UIMAD UR32, UR9, UR32, URZ ;  /* 0x00000020092072a4 */ /* 0x010fc4000f8e02ff */
[----:B---3--:R-:W-:Y:S02]  /*07c0*/  UIMAD UR20, UR7, UR5, UR20 ;  /* 0x00000005071472a4 */ /* 0x008fe4000f8e0214 */
[----:B------:R-:W-:-:S12]  /*07d0*/  UIMAD UR12, UR6, UR4, UR12 ;  /* 0x00000004060c72a4 */ /* 0x000fd8000f8e020c */
.L_x_8:
[----:B------:R-:W-:Y:S01]  /*07e0*/  USHF.L.U32 UR4, UR34, 0x1f, URZ ;  /* 0x0000001f22047899 */ /* 0x000fe200080006ff */
[----:B------:R-:W-:Y:S01]  /*07f0*/  HFMA2 R3, -RZ, RZ, 0, -0.0001220703125 ;  /* 0x00008800ff037431 */ /* 0x000fe200000001ff */
[----:B------:R-:W-:Y:S02]  /*0800*/  ULEA UR5, UR33, UR28, 0x3 ;  /* 0x0000001c21057291 */ /* 0x000fe4000f8e18ff */
[----:B------:R-:W-:Y:S02]  /*0810*/  UIADD3 UR42, UP3, UPT, UR44, 0x40, URZ ;  /* 0x000000402c2a7890 */ /* 0x000fe4000ff7e0ff */
[----:B------:R-:W-:Y:S01]  /*0820*/  MOV R2, UR4 ;  /* 0x0000000400027c02 */ /* 0x000fe20008000f00 */
[----:B------:R-:W-:Y:S02]  /*0830*/  UIADD3 UR40, UP2, UPT, UR44, 0xc0, URZ ;  /* 0x000000c02c287890 */ /* 0x000fe4000ff5e0ff */
[----:B------:R-:W-:Y:S02]  /*0840*/  UIADD3 UR38, UP1, UPT, UR44, 0x140, URZ ;  /* 0x000001402c267890 */ /* 0x000fe4000ff3e0ff */
[----:B----4-:R1:W2:Y:S01]  /*0850*/  SYNCS.PHASECHK.TRANS64.TRYWAIT P2, [UR5+0x30], R2 ;  /* 0x00003002ff0075a7 */ /* 0x0102a20008041105 */
[----:B------:R-:W-:-:S02]  /*0860*/  UIADD3 UR36, UP0, UPT, UR44, 0x1c0, URZ ;  /* 0x000001c02c247890 */ /* 0x000fc4000ff1e0ff */
[----:B------:R-:W-:Y:S02]  /*0870*/  USHF.L.U32 UR27, UR20, 0x7, URZ ;  /* 0x00000007141b7899 */ /* 0x000fe400080006ff */
[----:B------:R-:W-:Y:S02]  /*0880*/  USHF.L.U32 UR7, UR12, 0x7, URZ ;  /* 0x000000070c077899 */ /* 0x000fe400080006ff */
[----:B------:R-:W-:Y:S02]  /*0890*/  UIADD3.X UR43, UPT, UPT, URZ, UR45, URZ, UP3, !UPT ;  /* 0x0000002dff2b7290 */ /* 0x000fe40009ffe4ff */
[----:B------:R-:W-:Y:S02]  /*08a0*/  UIADD3.X UR41, UPT, UPT, URZ, UR45, URZ, UP2, !UPT ;  /* 0x0000002dff297290 */ /* 0x000fe400097fe4ff */
[----:B------:R-:W-:Y:S02]  /*08b0*/  UIADD3.X UR39, UPT, UPT, URZ, UR45, URZ, UP1, !UPT ;  /* 0x0000002dff277290 */ /* 0x000fe40008ffe4ff */
[----:B------:R-:W-:Y:S01]  /*08c0*/  UIADD3.X UR37, UPT, UPT, URZ, UR45, URZ, UP0, !UPT ;  /* 0x0000002dff257290 */ /* 0x000fe200087fe4ff */
[----:B------:R-:W-:Y:S01]  /*08d0*/  UMOV UR31, URZ ;  /* 0x000000ff001f7c82 */ /* 0x000fe20008000000 */
[----:B------:R-:W-:Y:S01]  /*08e0*/  UMOV UR18, URZ ;  /* 0x000000ff00127c82 */ /* 0x000fe20008000000 */
[----:B------:R-:W-:-:S09]  /*08f0*/  UMOV UR10, URZ ;  /* 0x000000ff000a7c82 */ /* 0x000fd20008000000 */
.L_x_7:
[----:B---3--:R-:W-:Y:S02]  /*0900*/  UIADD3 UR11, UPT, UPT, UR33, 0x1, URZ ;  /* 0x00000001210b7890 */ /* 0x008fe4000fffe0ff */
[----:B------:R-:W-:Y:S02]  /*0910*/  ULEA UR25, UR33, UR28, 0x3 ;  /* 0x0000001c21197291 */ /* 0x000fe4000f8e18ff */
[----:B------:R-:W-:Y:S02]  /*0920*/  USHF.L.U32 UR26, UR31, 0x7, URZ ;  /* 0x000000071f1a7899 */ /* 0x000fe400080006ff */
[----:B------:R-:W-:Y:S02]  /*0930*/  ULEA UR24, UR33, UR28, 0xe ;  /* 0x0000001c21187291 */ /* 0x000fe4000f8e70ff */
[----:B------:R-:W-:Y:S02]  /*0940*/  ULEA UR4, UR33, UR28, 0xe ;  /* 0x0000001c21047291 */ /* 0x000fe4000f8e70ff */
[----:B------:R-:W-:-:S02]  /*0950*/  UISETP.NE.AND UP1, UPT, UR11, 0x6, UPT ;  /* 0x000000060b00788c */ /* 0x000fc4000bf25270 */
[----:B------:R-:W-:Y:S02]  /*0960*/  ULEA UR16, UR33, UR28, 0xa ;  /* 0x0000001c21107291 */ /* 0x000fe4000f8e50ff */
[----:B------:R-:W-:Y:S02]  /*0970*/  ULEA UR8, UR33, UR28, 0xa ;  /* 0x0000001c21087291 */ /* 0x000fe4000f8e50ff */
[----:B------:R-:W-:Y:S02]  /*0980*/  UIADD3 UR19, UPT, UPT, UR31, UR31, URZ ;  /* 0x0000001f1f137290 */ /* 0x000fe4000fffe0ff */
[----:B------:R-:W-:Y:S02]  /*0990*/  UIADD3 UR24, UPT, UPT, UR24, 0x4400, URZ ;  /* 0x0000440018187890 */ /* 0x000fe4000fffe0ff */
[----:B------:R-:W-:Y:S02]  /*09a0*/  UIADD3 UR4, UPT, UPT, UR4, 0x1c400, URZ ;  /* 0x0001c40004047890 */ /* 0x000fe4000fffe0ff */
[----:B------:R-:W-:-:S02]  /*09b0*/  USEL UR9, URZ, 0x1, UP1 ;  /* 0x00000001ff097887 */ /* 0x000fc40008800000 */
[----:B------:R-:W-:Y:S01]  /*09c0*/  UISETP.GT.U32.AND UP0, UPT, UR31, 0x1e, UPT ;  /* 0x0000001e1f00788c */ /* 0x000fe2000bf04070 */
[----:B------:R-:W-:Y:S01]  /*09d0*/  UMOV UR5, UR25 ;  /* 0x0000001900057c82 */ /* 0x000fe20008000000 */
[----:B------:R-:W-:Y:S01]  /*09e0*/  UMOV UR6, UR26 ;  /* 0x0000001a00067c82 */ /* 0x000fe20008000000 */
[----:B--2-4-:R-:W-:Y:S08]  /*09f0*/  @P2 BRA `(.L_x_5) ;  /* 0x0000000000102947 */ /* 0x014ff00003800000 */
[----:B------:R-:W-:-:S06]  /*0a00*/  USHF.L.U32 UR17, UR34, 0x1f, URZ ;  /* 0x0000001f22117899 */ /* 0x000fcc00080006ff */
[----:B-1----:R-:W-:-:S04]  /*0a10*/  MOV R2, UR17 ;  /* 0x0000001100027c02 */ /* 0x002fc80008000f00 */
[----:B------:R-:W1:Y:S02]  /*0a20*/  SYNCS.PHASECHK.TRANS64.TRYWAIT P0, [UR25+0x30], R2 ;  /* 0x00003002ff0075a7 */ /* 0x000e640008001119 */
[----:B-1----:R-:W-:Y:S05]  /*0a30*/  @!P0 BRA `(.L_x_6) ;  /* 0x0000003000748947 */ /* 0x002fea0003800000 */
.L_x_5:
[----:B------:R-:W-:Y:S02]  /*0a40*/  ELECT P1, URZ, PT ;  /* 0x0000000000ff782f */ /* 0x000fe40003820000 */
[----:B------:R-:W-:Y:S01]  /*0a50*/  PLOP3.LUT P0, PT, PT, PT, UP0, 0x80, 0x8 ;  /* 0x000000000008781c */ /* 0x000fe20003f0f008 */
[----:B------:R-:W-:Y:S01]  /*0a60*/  ULOP3.LUT UR34, UR34, UR9, URZ, 0x3c, !UPT ;  /* 0x0000000922227292 */ /* 0x000fe2000f8e3cff */
[----:B------:R-:W-:Y:S01]  /*0a70*/  PLOP3.LUT P2, PT, PT, PT, PT, 0x80, 0x8 ;  /* 0x000000000008781c */ /* 0x000fe20003f4f070 */
[----:B------:R-:W-:Y:S02]  /*0a80*/  USEL UR33, UR11, URZ, UP1 ;  /* 0x000000ff0b217287 */ /* 0x000fe40008800000 */
[----:B------:R-:W-:Y:S02]  /*0a90*/  UIADD3 UR16, UPT, UPT, UR16, 0x34400, URZ ;  /* 0x0003440010107890 */ /* 0x000fe4000fffe0ff */
[----:B------:R-:W-:Y:S02]  /*0aa0*/  UIADD3 UR8, UPT, UPT, UR8, 0x35c00, URZ ;  /* 0x00035c0008087890 */ /* 0x000fe4000fffe0ff */
[----:B------:R-:W-:-:S02]  /*0ab0*/  @!UP0 USHF.L.U32 UR29, UR34, 0x1f, URZ ;  /* 0x0000001f221d8899 */ /* 0x000fc400080006ff */
[----:B------:R-:W-:Y:S01]  /*0ac0*/  @!UP0 ULEA UR30, UR33, UR28, 0x3 ;  /* 0x0000001c211e8291 */ /* 0x000fe2000f8e18ff */
[----:B------:R3:W-:Y:S01]  /*0ad0*/  @P1 SYNCS.ARRIVE.TRANS64 RZ, [UR25], R3 ;  /* 0x00000003ffff19a7 */ /* 0x0007e20008000019 */
[----:B------:R-:W-:Y:S01]  /*0ae0*/  UMOV UR17, UR25 ;  /* 0x0000001900117c82 */ /* 0x000fe20008000000 */
[----:B------:R3:W-:Y:S01]  /*0af0*/  UTMALDG.2D [UR24], [UR42], desc[URZ] ;  /* 0x0000ff182a0075b4 */ /* 0x0007e20008009000 */
[----:B-1----:R-:W-:Y:S01]  /*0b00*/  IMAD.U32 R2, RZ, RZ, UR29 ;  /* 0x0000001dff027e24 */ /* 0x002fe2000f8e00ff */
[----:B------:R-:W-:Y:S01]  /*0b10*/  UMOV UR9, UR25 ;  /* 0x0000001900097c82 */ /* 0x000fe20008000000 */
[----:B------:R-:W-:Y:S01]  /*0b20*/  UMOV UR11, UR19 ;  /* 0x00000013000b7c82 */ /* 0x000fe20008000000 */
[----:B------:R-:W-:Y:S01]  /*0b30*/  UIADD3 UR31, UPT, UPT, UR31, 0x1, URZ ;  /* 0x000000011f1f7890 */ /* 0x000fe2000fffe0ff */
[----:B------:R3:W-:Y:S03]  /*0b40*/  UTMALDG.2D [UR4], [UR40], desc[URZ] ;  /* 0x0000ff04280075b4 */ /* 0x0007e60008009000 */
[----:B------:R-:W-:Y:S01]  /*0b50*/  UISETP.NE.AND UP0, UPT, UR31, 0x20, UPT ;  /* 0x000000201f00788c */ /* 0x000fe2000bf05270 */
[----:B------:R3:W-:Y:S01]  /*0b60*/  UTMALDG.3D [UR16], [UR38], desc[URZ] ;  /* 0x0000ff10260075b4 */ /* 0x0007e20008011000 */
[----:B------:R3:W-:Y:S01]  /*0b70*/  UTMALDG.3D [UR8], [UR36], desc[URZ] ;  /* 0x0000ff08240075b4 */ /* 0x0007e20008011000 */
[----:B------:R3:W4:Y:S06]  /*0b80*/  @!P0 SYNCS.PHASECHK.TRANS64.TRYWAIT P2, [UR30+0x30], R2 ;  /* 0x00003002ff0085a7 */ /* 0x00072c000804111e */
[----:B------:R-:W-:Y:S05]  /*0b90*/  BRA.U UP0, `(.L_x_7) ;  /* 0xfffffffd00587547 */ /* 0x000fea000b83ffff */
[----:B---3--:R-:W1:Y:S01]  /*0ba0*/  LDCU.64 UR4, c[0x0][0x648] ;  /* 0x0000c900ff0477ac */ /* 0x008e620008000a00 */
[----:B------:R-:W-:-:S04]  /*0bb0*/  UIADD3 UR35, UPT, UPT, UR32, UR35, URZ ;  /* 0x0000002320237290 */ /* 0x000fc8000fffe0ff */
[----:B------:R-:W-:Y:S02]  /*0bc0*/  UISETP.GE.AND UP0, UPT, UR35, 0x400, UPT ;  /* 0x000004002300788c */ /* 0x000fe4000bf06270 */
[----:B-1----:R-:W-:Y:S01]  /*0bd0*/  UIMAD.WIDE.U32 UR6, UR35, UR5, URZ ;  /* 0x00000005230672a5 */ /* 0x002fe2000f8e00ff */
[----:B------:R-:W1:Y:S03]  /*0be0*/  LDCU UR5, c[0x0][0x658] ;  /* 0x0000cb00ff0577ac */ /* 0x000e660008000800 */
[----:B------:R-:W-:-:S04]  /*0bf0*/  UIADD3 UR6, UPT, UPT, UR35, -UR7, URZ ;  /* 0x8000000723067290 */ /* 0x000fc8000fffe0ff */
[----:B------:R-:W-:-:S04]  /*0c00*/  USHF.R.U32.HI UR6, URZ, UR23, UR6 ;  /* 0x00000017ff067299 */ /* 0x000fc80008011606 */
[----:B------:R-:W-:-:S04]  /*0c10*/  UIADD3 UR6, UPT, UPT, UR7, UR6, URZ ;  /* 0x0000000607067290 */ /* 0x000fc8000fffe0ff */
[----:B------:R-:W-:-:S04]  /*0c20*/  USHF.R.U32.HI UR20, URZ, UR22, UR6 ;  /* 0x00000016ff147299 */ /* 0x000fc80008011606 */
[----:B------:R-:W-:-:S04]  /*0c30*/  UIADD3 UR20, UPT, UPT, -UR20, URZ, URZ ;  /* 0x000000ff14147290 */ /* 0x000fc8000fffe1ff */
[----:B------:R-:W-:-:S04]  /*0c40*/  UIMAD UR20, UR4, UR20, UR35 ;  /* 0x00000014041472a4 */ /* 0x000fc8000f8e0223 */
[----:B-1----:R-:W-:Y:S01]  /*0c50*/  UIMAD.WIDE.U32 UR6, UR20, UR5, URZ ;  /* 0x00000005140672a5 */ /* 0x002fe2000f8e00ff */
[----:B------:R-:W1:Y:S03]  /*0c60*/  LDCU.64 UR4, c[0x0][0x660] ;  /* 0x0000cc00ff0477ac */ /* 0x000e660008000a00 */
[----:B------:R-:W-:-:S04]  /*0c70*/  UIADD3 UR6, UPT, UPT, UR20, -UR7, URZ ;  /* 0x8000000714067290 */ /* 0x000fc8000fffe0ff */
[----:B------:R-:W-:-:S04]  /*0c80*/  USHF.R.U32.HI UR6, URZ, UR21, UR6 ;  /* 0x00000015ff067299 */ /* 0x000fc80008011606 */
[----:B------:R-:W-:-:S04]  /*0c90*/  UIADD3 UR6, UPT, UPT, UR7, UR6, URZ ;  /* 0x0000000607067290 */ /* 0x000fc8000fffe0ff */
[----:B------:R-:W-:-:S04]  /*0ca0*/  USHF.R.U32.HI UR12, URZ, UR13, UR6 ;  /* 0x0000000dff0c7299 */ /* 0x000fc80008011606 */
[----:B-1----:R-:W-:-:S04]  /*0cb0*/  UIMAD.WIDE.U32 UR6, UR12, UR5, URZ ;  /* 0x000000050c0672a5 */ /* 0x002fc8000f8e00ff */
[----:B------:R-:W-:-:S04]  /*0cc0*/  UIADD3 UR5, UPT, UPT, UR12, -UR7, URZ ;  /* 0x800000070c057290 */ /* 0x000fc8000fffe0ff */
[----:B------:R-:W-:-:S03]  /*0cd0*/  USHF.R.U32.HI UR5, URZ, UR15, UR5 ;  /* 0x0000000fff057299 */ /* 0x000fc60008011605 */
[----:B------:R-:W1:Y:S01]  /*0ce0*/  LDCU UR6, c[0x0][0x654] ;  /* 0x0000ca80ff0677ac */ /* 0x000e620008000800 */
[----:B------:R-:W-:Y:S02]  /*0cf0*/  UIADD3 UR5, UPT, UPT, UR7, UR5, URZ ;  /* 0x0000000507057290 */ /* 0x000fe4000fffe0ff */
[----:B------:R-:W-:Y:S02]  /*0d00*/  UIADD3 UR7, UPT, UPT, -UR12, URZ, URZ ;  /* 0x000000ff0c077290 */ /* 0x000fe4000fffe1ff */
[----:B------:R-:W-:-:S04]  /*0d10*/  USHF.R.U32.HI UR5, URZ, UR14, UR5 ;  /* 0x0000000eff057299 */ /* 0x000fc80008011605 */
[----:B------:R-:W-:-:S04]  /*0d20*/  UIADD3 UR5, UPT, UPT, -UR5, URZ, URZ ;  /* 0x000000ff05057290 */ /* 0x000fc8000fffe1ff */
[----:B------:R-:W-:Y:S02]  /*0d30*/  UIMAD UR12, UR4, UR5, UR12 ;  /* 0x00000005040c72a4 */ /* 0x000fe4000f8e020c */
[----:B-1----:R-:W-:Y:S01]  /*0d40*/  UIMAD UR20, UR6, UR7, UR20 ;  /* 0x00000007061472a4 */ /* 0x002fe2000f8e0214 */
[----:B------:R-:W-:Y:S11]  /*0d50*/  BRA.U !UP0, `(.L_x_8) ;  /* 0xfffffff908a07547 */ /* 0x000ff6000b83ffff */
.L_x_4:
[----:B-1----:R-:W-:Y:S02]  /*0d60*/  UIADD3 UR4, UPT, UPT, UR33, 0x2, URZ ;  /* 0x0000000221047890 */ /* 0x002fe4000fffe0ff */
[----:B------:R-:W-:-:S04]  /*0d70*/  UISETP.NE.AND UP0, UPT, UR33, 0x5, UPT ;  /* 0x000000052100788c */ /* 0x000fc8000bf05270 */
[----:B------:R-:W-:-:S04]  /*0d80*/  USEL UR4, UR4, 0x1, UP0 ;  /* 0x0000000104047887 */ /* 0x000fc80008000000 */
[----:B------:R-:W-:Y:S02]  /*0d90*/  UIADD3 UR6, UPT, UPT, UR4, 0x1, URZ ;  /* 0x0000000104067890 */ /* 0x000fe4000fffe0ff */
[----:B------:R-:W-:-:S04]  /*0da0*/  UISETP.NE.AND UP1, UPT, UR4, 0x6, UPT ;  /* 0x000000060400788c */ /* 0x000fc8000bf25270 */
[----:B------:R-:W-:Y:S01]  /*0db0*/  USEL UR6, UR6, 0x1, UP1 ;  /* 0x0000000106067887 */ /* 0x000fe20008800000 */
[----:B------:R-:W1:Y:S01]  /*0dc0*/  S2UR UR4, SR_CgaCtaId ;  /* 0x00000000000479c3 */ /* 0x000e620000008800 */
[----:B------:R-:W-:Y:S02]  /*0dd0*/  UISETP.EQ.XOR UP1, UPT, UR33, 0x5, !UP1 ;  /* 0x000000052100788c */ /* 0x000fe4000cf22a70 */
[----:B------:R-:W-:Y:S02]  /*0de0*/  UIADD3 UR5, UPT, UPT, UR6, 0x1, URZ ;  /* 0x0000000106057890 */ /* 0x000fe4000fffe0ff */
[----:B------:R-:W-:Y:S02]  /*0df0*/  UISETP.NE.AND UP0, UPT, UR6, 0x6, UPT ;  /* 0x000000060600788c */ /* 0x000fe4000bf05270 */
[----:B------:R-:W-:Y:S02]  /*0e00*/  UISETP.EQ.XOR UP1, UPT, UR6, 0x6, UP1 ;  /* 0x000000060600788c */ /* 0x000fe40008f22a70 */
[----:B------:R-:W-:-:S04]  /*0e10*/  USEL UR5, UR5, 0x1, UP0 ;  /* 0x0000000105057887 */ /* 0x000fc80008000000 */
[----:B------:R-:W-:Y:S02]  /*0e20*/  UIADD3 UR7, UPT, UPT, UR5, 0x1, URZ ;  /* 0x0000000105077890 */ /* 0x000fe4000fffe0ff */
[----:B------:R-:W-:Y:S02]  /*0e30*/  UISETP.NE.AND UP0, UPT, UR5, 0x6, UPT ;  /* 0x000000060500788c */ /* 0x000fe4000bf05270 */
[----:B------:R-:W-:Y:S02]  /*0e40*/  UISETP.EQ.XOR UP1, UPT, UR5, 0x6, UP1 ;  /* 0x000000060500788c */ /* 0x000fe40008f22a70 */
[----:B------:R-:W-:Y:S01]  /*0e50*/  USEL UR7, UR7, 0x1, UP0 ;  /* 0x0000000107077887 */ /* 0x000fe20008000000 */
[----:B------:R-:W-:-:S03]  /*0e60*/  UMOV UR5, 0x400 ;  /* 0x0000040000057882 */ /* 0x000fc60000000000 */
[----:B------:R-:W-:Y:S02]  /*0e70*/  UISETP.EQ.XOR UP1, UPT, UR7, 0x6, UP1 ;  /* 0x000000060700788c */ /* 0x000fe40008f22a70 */
[----:B------:R-:W-:Y:S02]  /*0e80*/  UISETP.NE.AND UP0, UPT, UR7, 0x6, UPT ;  /* 0x000000060700788c */ /* 0x000fe4000bf05270 */
[----:B------:R-:W-:Y:S02]  /*0e90*/  USEL UR6, URZ, 0x1, !UP1 ;  /* 0x00000001ff067887 */ /* 0x000fe4000c800000 */
[----:B-1----:R-:W-:Y:S02]  /*0ea0*/  ULEA UR4, UR4, UR5, 0x18 ;  /* 0x0000000504047291 */ /* 0x002fe4000f8ec0ff */
[----:B------:R-:W-:Y:S02]  /*0eb0*/  ULOP3.LUT UR6, UR34, UR6, URZ, 0x3c, !UPT ;  /* 0x0000000622067292 */ /* 0x000fe4000f8e3cff */
[----:B------:R-:W-:-:S02]  /*0ec0*/  USEL UR7, UR7, URZ, UP0 ;  /* 0x000000ff07077287 */ /* 0x000fc40008000000 */
[----:B------:R-:W-:Y:S02]  /*0ed0*/  USHF.L.U32 UR6, UR6, 0x1f, URZ ;  /* 0x0000001f06067899 */ /* 0x000fe400080006ff */
[----:B------:R-:W-:-:S04]  /*0ee0*/  ULEA UR4, UR7, UR4, 0x3 ;  /* 0x0000000407047291 */ /* 0x000fc8000f8e18ff */
[----:B------:R-:W-:-:S05]  /*0ef0*/  MOV R2, UR6 ;  /* 0x0000000600027c02 */ /* 0x000fca0008000f00 */
[----:B------:R-:W1:Y:S02]  /*0f00*/  SYNCS.PHASECHK.TRANS64.TRYWAIT P0, [UR4+0x30], R2 ;  /* 0x00003002ff0075a7 */ /* 0x000e640008001104 */
[----:B-1----:R-:W-:Y:S05]  /*0f10*/  @!P0 BRA `(.L_x_9) ;  /* 0x0000002c005c8947 */ /* 0x002fea0003800000 */
.L_x_42:
[----:B------:R-:W-:-:S13]  /*0f20*/  ELECT P0, URZ, PT ;  /* 0x0000000000ff782f */ /* 0x000fda0003800000 */
[----:B-1----:R-:W-:-:S04]  /*0f30*/  @P0 MOV R2, 0x8800 ;  /* 0x0000880000020802 */ /* 0x002fc80000000f00 */
[----:B------:R5:W-:Y:S03]  /*0f40*/  @P0 SYNCS.ARRIVE.TRANS64 RZ, [UR4], R2 ;  /* 0x00000002ffff09a7 */ /* 0x000be60008000004 */
.L_x_3:
[----:B------:R-:W-:-:S13]  /*0f50*/  ISETP.NE.AND P0, PT, R7, 0x4, PT ;  /* 0x000000040700780c */ /* 0x000fda0003f05270 */
[----:B------:R-:W-:Y:S05]  /*0f60*/  @P0 BRA `(.L_x_10) ;  /* 0x0000000800a80947 */ /* 0x000fea0003800000 */
[----:B------:R-:W1:Y:S08]  /*0f70*/  S2UR UR27, SR_CTAID.Z ;  /* 0x00000000001b79c3 */ /* 0x000e700000002700 */
[----:B------:R-:W-:Y:S01]  /*0f80*/  BAR.SYNC.DEFER_BLOCKING 0x3, 0xa0 ;  /* 0x00c2800000007b1d */ /* 0x000fe20000010000 */
[----:B------:R-:W-:Y:S01]  /*0f90*/  HFMA2 R6, -RZ, RZ, 0, 5.9604644775390625e-08 ;  /* 0x00000001ff067431 */ /* 0x000fe200000001ff */
[----:B------:R-:W-:-:S04]  /*0fa0*/  MOV R5, 0x1 ;  /* 0x0000000100057802 */ /* 0x000fc80000000f00 */
[----:B-1----:R-:W-:Y:S02]  /*0fb0*/  UMOV UR4, 0x400 ;  /* 0x0000040000047882 */ /* 0x002fe40000000000 */
[----:B------:R-:W1:Y:S01]  /*0fc0*/  S2UR UR12, SR_CgaCtaId ;  /* 0x00000000000c79c3 */ /* 0x000e620000008800 */
[----:B------:R-:W-:Y:S02]  /*0fd0*/  UISETP.GT.U32.AND UP0, UPT, UR27, 0x3ff, UPT ;  /* 0x000003ff1b00788c */ /* 0x000fe4000bf04070 */
[----:B-1----:R-:W-:-:S07]  /*0fe0*/  ULEA UR12, UR12, UR4, 0x18 ;  /* 0x000000040c0c7291 */ /* 0x002fce000f8ec0ff */
[----:B------:R-:W-:Y:S05]  /*0ff0*/  BRA.U UP0, `(.L_x_11) ;  /* 0x00000009004c7547 */ /* 0x000fea000b800000 */
[----:B-----5:R-:W1:Y:S01]  /*1000*/  LDS R2, [UR12+0x88] ;  /* 0x0000880cff027984 */ /* 0x020e620008000800 */
[----:B------:R-:W5:Y:S01]  /*1010*/  LDCU UR5, c[0x0][0x374] ;  /* 0x00006e80ff0577ac */ /* 0x000f620008000800 */
[----:B------:R-:W-:Y:S01]  /*1020*/  MOV R5, 0x1 ;  /* 0x0000000100057802 */ /* 0x000fe20000000f00 */
[----:B------:R-:W5:Y:S01]  /*1030*/  LDCU UR16, c[0x0][0x370] ;  /* 0x00006e00ff1077ac */ /* 0x000f620008000800 */
[----:B------:R-:W4:Y:S01]  /*1040*/  LDCU UR37, c[0x0][0x378] ;  /* 0x00006f00ff2577ac */ /* 0x000f220008000800 */
[----:B------:R-:W-:Y:S01]  /*1050*/  UMOV UR41, 0x8a02000 ;  /* 0x08a0200000297882 */ /* 0x000fe20000000000 */
[----:B------:R-:W-:Y:S02]  /*1060*/  USEL UR4, URZ, 0x4000, UP6 ;  /* 0x00004000ff047887 */ /* 0x000fe4000b000000 */
[----:B------:R-:W-:Y:S02]  /*1070*/  USEL UR41, UR41, 0x8a00000, !UP5 ;  /* 0x08a0000029297887 */ /* 0x000fe4000e800000 */
[----:B------:R-:W-:-:S02]  /*1080*/  UIADD3 UR19, UPT, UPT, UR12, 0x35c00, URZ ;  /* 0x00035c000c137890 */ /* 0x000fc4000fffe0ff */
[----:B------:R-:W-:Y:S02]  /*1090*/  UIADD3 UR41, UPT, UPT, UR4, UR41, URZ ;  /* 0x0000002904297290 */ /* 0x000fe4000fffe0ff */
[----:B------:R-:W-:Y:S02]  /*10a0*/  UIADD3 UR20, UPT, UPT, UR12, 0x34400, URZ ;  /* 0x000344000c147890 */ /* 0x000fe4000fffe0ff */
[----:B-----5:R-:W-:Y:S02]  /*10b0*/  UIMAD UR16, UR5, UR16, URZ ;  /* 0x00000010051072a4 */ /* 0x020fe4000f8e02ff */
[----:B------:R-:W-:Y:S02]  /*10c0*/  UIADD3 UR24, UPT, UPT, UR12, 0x4400, URZ ;  /* 0x000044000c187890 */ /* 0x000fe4000fffe0ff */
[----:B----4-:R-:W-:Y:S02]  /*10d0*/  UIMAD UR37, UR16, UR37, URZ ;  /* 0x00000025102572a4 */ /* 0x010fe4000f8e02ff */
[----:B------:R-:W-:-:S02]  /*10e0*/  UIADD3 UR25, UPT, UPT, UR12, 0x1c400, URZ ;  /* 0x0001c4000c197890 */ /* 0x000fc4000fffe0ff */
[----:B------:R-:W-:Y:S02]  /*10f0*/  USHF.R.U32.HI UR19, URZ, 0x4, UR19 ;  /* 0x00000004ff137899 */ /* 0x000fe40008011613 */
[----:B------:R-:W-:Y:S02]  /*1100*/  USHF.R.U32.HI UR20, URZ, 0x4, UR20 ;  /* 0x00000004ff147899 */ /* 0x000fe40008011614 */
[----:B------:R-:W-:Y:S02]  /*1110*/  USHF.R.U32.HI UR24, URZ, 0x4, UR24 ;  /* 0x00000004ff187899 */ /* 0x000fe40008011618 */
[----:B------:R-:W-:Y:S01]  /*1120*/  USHF.R.U32.HI UR25, URZ, 0x4, UR25 ;  /* 0x00000004ff197899 */ /* 0x000fe20008011619 */
[----:B-1----:R-:W-:Y:S01]  /*1130*/  R2UR UR38, R2 ;  /* 0x00000000022672ca */ /* 0x002fe200000e0000 */
[----:B------:R-:W-:Y:S02]  /*1140*/  ULOP3.LUT UR19, UR19, 0x3fc0, URZ, 0xc0, !UPT ;  /* 0x00003fc013137892 */ /* 0x000fe4000f8ec0ff */
[----:B------:R-:W-:-:S02]  /*1150*/  ULOP3.LUT UR20, UR20, 0x3fc0, URZ, 0xc0, !UPT ;  /* 0x00003fc014147892 */ /* 0x000fc4000f8ec0ff */
[----:B------:R-:W-:Y:S02]  /*1160*/  ULOP3.LUT UR24, UR24, 0x3fc0, URZ, 0xc0, !UPT ;  /* 0x00003fc018187892 */ /* 0x000fe4000f8ec0ff */
[----:B------:R-:W-:Y:S02]  /*1170*/  ULOP3.LUT UR25, UR25, 0x3fc0, URZ, 0xc0, !UPT ;  /* 0x00003fc019197892 */ /* 0x000fe4000f8ec0ff */
[----:B------:R-:W-:Y:S02]  /*1180*/  ULOP3.LUT UR19, UR19, 0x10000, URZ, 0xfc, !UPT ;  /* 0x0001000013137892 */ /* 0x000fe4000f8efcff */
[----:B------:R-:W-:Y:S02]  /*1190*/  ULOP3.LUT UR20, UR20, 0x10000, URZ, 0xfc, !UPT ;  /* 0x0001000014147892 */ /* 0x000fe4000f8efcff */
[----:B------:R-:W-:Y:S02]  /*11a0*/  UIADD3 UR10, UPT, UPT, UR38, 0x100, URZ ;  /* 0x00000100260a7890 */ /* 0x000fe4000fffe0ff */
[----:B------:R-:W-:-:S02]  /*11b0*/  UIADD3 UR8, UPT, UPT, UR38, 0x104, URZ ;  /* 0x0000010426087890 */ /* 0x000fc4000fffe0ff */
[----:B------:R-:W-:Y:S02]  /*11c0*/  UIADD3 UR6, UPT, UPT, UR38, -0x7fffff00, URZ ;  /* 0x8000010026067890 */ /* 0x000fe4000fffe0ff */
[----:B------:R-:W-:Y:S02]  /*11d0*/  UIADD3 UR4, UPT, UPT, UR38, -0x7ffffefc, URZ ;  /* 0x8000010426047890 */ /* 0x000fe4000fffe0ff */
[----:B------:R-:W-:Y:S02]  /*11e0*/  UIADD3 UR11, UPT, UPT, UR38, 0x108, URZ ;  /* 0x00000108260b7890 */ /* 0x000fe4000fffe0ff */
[----:B------:R-:W-:Y:S02]  /*11f0*/  UIADD3 UR9, UPT, UPT, UR38, 0x10c, URZ ;  /* 0x0000010c26097890 */ /* 0x000fe4000fffe0ff */
[----:B------:R-:W-:Y:S02]  /*1200*/  UIADD3 UR7, UPT, UPT, UR38, -0x7ffffef8, URZ ;  /* 0x8000010826077890 */ /* 0x000fe4000fffe0ff */
[----:B------:R-:W-:-:S02]  /*1210*/  UIADD3 UR5, UPT, UPT, UR38, -0x7ffffef4, URZ ;  /* 0x8000010c26057890 */ /* 0x000fc4000fffe0ff */
[----:B------:R-:W-:Y:S02]  /*1220*/  USHF.R.U32.HI UR26, URZ, 0x1, UR10 ;  /* 0x00000001ff1a7899 */ /* 0x000fe4000801160a */
[----:B------:R-:W-:Y:S02]  /*1230*/  USHF.R.U32.HI UR18, URZ, 0x1, UR6 ;  /* 0x00000001ff127899 */ /* 0x000fe40008011606 */
[----:B------:R-:W-:Y:S02]  /*1240*/  USHF.R.U32.HI UR17, URZ, 0x1, UR8 ;  /* 0x00000001ff117899 */ /* 0x000fe40008011608 */
[----:B------:R-:W-:Y:S02]  /*1250*/  USHF.R.U32.HI UR16, URZ, 0x1, UR4 ;  /* 0x00000001ff107899 */ /* 0x000fe40008011604 */
[----:B------:R-:W-:Y:S02]  /*1260*/  USHF.R.U32.HI UR52, URZ, 0x1a, UR11 ;  /* 0x0000001aff347899 */ /* 0x000fe4000801160b */
[----:B------:R-:W-:-:S02]  /*1270*/  USHF.R.U32.HI UR46, URZ, 0x1a, UR7 ;  /* 0x0000001aff2e7899 */ /* 0x000fc40008011607 */
[----:B------:R-:W-:Y:S02]  /*1280*/  USHF.R.U32.HI UR42, URZ, 0x1a, UR9 ;  /* 0x0000001aff2a7899 */ /* 0x000fe40008011609 */
[----:B------:R-:W-:Y:S02]  /*1290*/  USHF.R.U32.HI UR40, URZ, 0x1a, UR5 ;  /* 0x0000001aff287899 */ /* 0x000fe40008011605 */
[----:B------:R-:W-:Y:S02]  /*12a0*/  ULOP3.LUT UR26, UR26, 0x60000000, URZ, 0xc0, !UPT ;  /* 0x600000001a1a7892 */ /* 0x000fe4000f8ec0ff */
[----:B------:R-:W-:Y:S02]  /*12b0*/  ULOP3.LUT UR18, UR18, 0x60000000, URZ, 0xc0, !UPT ;  /* 0x6000000012127892 */ /* 0x000fe4000f8ec0ff */
[----:B------:R-:W-:Y:S02]  /*12c0*/  ULOP3.LUT UR17, UR17, 0x60000000, URZ, 0xc0, !UPT ;  /* 0x6000000011117892 */ /* 0x000fe4000f8ec0ff */
[----:B------:R-:W-:-:S02]  /*12d0*/  ULOP3.LUT UR16, UR16, 0x60000000, URZ, 0xc0, !UPT ;  /* 0x6000000010107892 */ /* 0x000fc4000f8ec0ff */
[----:B------:R-:W-:Y:S02]  /*12e0*/  ULOP3.LUT UR52, UR26, 0x30, UR52, 0xf8, !UPT ;  /* 0x000000301a347892 */ /* 0x000fe4000f8ef834 */
[----:B------:R-:W-:Y:S02]  /*12f0*/  ULOP3.LUT UR46, UR18, 0x30, UR46, 0xf8, !UPT ;  /* 0x00000030122e7892 */ /* 0x000fe4000f8ef82e */
[----:B------:R-:W-:Y:S02]  /*1300*/  ULOP3.LUT UR42, UR17, 0x30, UR42, 0xf8, !UPT ;  /* 0x00000030112a7892 */ /* 0x000fe4000f8ef82a */
[----:B------:R-:W-:Y:S02]  /*1310*/  ULOP3.LUT UR40, UR16, 0x30, UR40, 0xf8, !UPT ;  /* 0x0000003010287892 */ /* 0x000fe4000f8ef828 */
[----:B------:R-:W-:Y:S02]  /*1320*/  ULOP3.LUT UR53, UR52, UR41, URZ, 0xfc, !UPT ;  /* 0x0000002934357292 */ /* 0x000fe4000f8efcff */
[----:B------:R-:W-:-:S02]  /*1330*/  ULOP3.LUT UR47, UR46, UR41, URZ, 0xfc, !UPT ;  /* 0x000000292e2f7292 */ /* 0x000fc4000f8efcff */
[----:B------:R-:W-:Y:S02]  /*1340*/  ULOP3.LUT UR43, UR42, UR41, URZ, 0xfc, !UPT ;  /* 0x000000292a2b7292 */ /* 0x000fe4000f8efcff */
[----:B------:R-:W-:Y:S02]  /*1350*/  ULOP3.LUT UR41, UR40, UR41, URZ, 0xfc, !UPT ;  /* 0x0000002928297292 */ /* 0x000fe4000f8efcff */
[----:B------:R-:W-:Y:S02]  /*1360*/  ULOP3.LUT UR24, UR24, 0x10000, URZ, 0xfc, !UPT ;  /* 0x0001000018187892 */ /* 0x000fe4000f8efcff */
[----:B------:R-:W-:Y:S01]  /*1370*/  ULOP3.LUT UR25, UR25, 0x10000, URZ, 0xfc, !UPT ;  /* 0x0001000019197892 */ /* 0x000fe2000f8efcff */
[----:B------:R-:W-:Y:S01]  /*1380*/  UMOV UR36, URZ ;  /* 0x000000ff00247c82 */ /* 0x000fe20008000000 */
[----:B------:R-:W-:Y:S01]  /*1390*/  UMOV UR35, URZ ;  /* 0x000000ff00237c82 */ /* 0x000fe20008000000 */
[----:B------:R-:W-:Y:S01]  /*13a0*/  UMOV UR33, URZ ;  /* 0x000000ff00217c82 */ /* 0x000fe20008000000 */
[----:B------:R-:W-:Y:S01]  /*13b0*/  UMOV UR52, URZ ;  /* 0x000000ff00347c82 */ /* 0x000fe20008000000 */
[----:B------:R-:W-:Y:S01]  /*13c0*/  UMOV UR46, URZ ;  /* 0x000000ff002e7c82 */ /* 0x000fe20008000000 */
[----:B------:R-:W-:Y:S01]  /*13d0*/  UMOV UR42, URZ ;  /* 0x000000ff002a7c82 */ /* 0x000fe20008000000 */
[----:B------:R-:W-:-:S05]  /*13e0*/  UMOV UR40, URZ ;  /* 0x000000ff00287c82 */ /* 0x000fca0008000000 */
.L_x_16:
[----:B------:R-:W-:Y:S01]  /*13f0*/  USHF.L.U32 UR16, UR35, 0x1f, URZ ;  /* 0x0000001f23107899 */ /* 0x000fe200080006ff */
[----:B------:R-:W-:Y:S01]  /*1400*/  SHF.L.U32 R3, R5, 0x1f, RZ ;  /* 0x0000001f05037819 */ /* 0x000fe200000006ff */
[----:B----4-:R-:W-:Y:S02]  /*1410*/  ULEA UR18, UR33, UR12, 0x3 ;  /* 0x0000000c21127291 */ /* 0x010fe4000f8e18ff */
[----:B-1----:R-:W-:Y:S02]  /*1420*/  ULEA UR17, UR36, UR12, 0x3 ;  /* 0x0000000c24117291 */ /* 0x002fe4000f8e18ff */
[----:B------:R-:W-:Y:S01]  /*1430*/  MOV R2, UR16 ;  /* 0x0000001000027c02 */ /* 0x000fe20008000f00 */
[----:B------:R-:W-:Y:S02]  /*1440*/  UIADD3 UR27, UPT, UPT, UR37, UR27, URZ ;  /* 0x0000001b251b7290 */ /* 0x000fe4000fffe0ff */
[----:B------:R-:W-:Y:S02]  /*1450*/  UPLOP3.LUT UP2, UPT, UPT, UPT, UPT, 0x40, 0x4 ;  /* 0x000000000004789c */ /* 0x000fe40003f4e870 */
[----:B-----5:R1:W4:Y:S01]  /*1460*/  SYNCS.PHASECHK.TRANS64.TRYWAIT P1, [UR18], R2 ;  /* 0x00000002ff0075a7 */ /* 0x0203220008021112 */
[----:B------:R-:W-:Y:S01]  /*1470*/  ULEA UR18, UR36, UR38, 0x7 ;  /* 0x0000002624127291 */ /* 0x000fe2000f8e38ff */
[----:B------:R-:W5:Y:S02]  /*1480*/  SYNCS.PHASECHK.TRANS64.TRYWAIT P0, [UR17+0x70], R3 ;  /* 0x00007003ff0075a7 */ /* 0x000f640008001111 */
[----:B-1--45:R-:W-:Y:S09]  /*1490*/  @!P0 BRA `(.L_x_12) ;  /* 0x00000028001c8947 */ /* 0x032ff20003800000 */
.L_x_44:
[----:B------:R-:W-:-:S05]  /*14a0*/  UMOV UR31, URZ ;  /* 0x000000ff001f7c82 */ /* 0x000fca0008000000 */
.L_x_15:
[----:B------:R-:W-:Y:S02]  /*14b0*/  USHF.L.U32 UR34, UR33, 0xa, URZ ;  /* 0x0000000a21227899 */ /* 0x000fe400080006ff */
[----:B------:R-:W-:Y:S02]  /*14c0*/  UIADD3 UR26, UPT, UPT, UR33, 0x1, URZ ;  /* 0x00000001211a7890 */ /* 0x000fe4000fffe0ff */
[----:B------:R-:W-:Y:S02]  /*14d0*/  UISETP.GT.U32.AND UP0, UPT, UR31, 0x1e, UPT ;  /* 0x0000001e1f00788c */ /* 0x000fe4000bf04070 */
[----:B------:R-:W-:Y:S02]  /*14e0*/  UIADD3 UR30, UPT, UPT, UR34, 0x6, URZ ;  /* 0x00000006221e7890 */ /* 0x000fe4000fffe0ff */
[----:B----4-:R-:W-:Y:S02]  /*14f0*/  ULEA UR64, UR33, UR20, 0x6 ;  /* 0x0000001421407291 */ /* 0x010fe4000f8e30ff */
[----:B------:R-:W-:Y:S01]  /*1500*/  ULEA UR60, UR33, UR19, 0x6 ;  /* 0x00000013213c7291 */ /* 0x000fe2000f8e30ff */
[----:B------:R-:W-:Y:S01]  /*1510*/  PLOP3.LUT P0, PT, PT, PT, UP0, 0x80, 0x8 ;  /* 0x000000000008781c */ /* 0x000fe20003f0f008 */
[----:B------:R-:W-:Y:S02]  /*1520*/  ULEA UR16, UR33, UR12, 0x3 ;  /* 0x0000000c21107291 */ /* 0x000fe4000f8e18ff */
[----:B------:R-:W-:Y:S02]  /*1530*/  UISETP.NE.AND UP1, UPT, UR26, 0x6, UPT ;  /* 0x000000061a00788c */ /* 0x000fe4000bf25270 */
[----:B------:R-:W-:Y:S02]  /*1540*/  UIADD3 UR56, UPT, UPT, UR34, UR25, URZ ;  /* 0x0000001922387290 */ /* 0x000fe4000fffe0ff */
[----:B------:R-:W-:Y:S02]  /*1550*/  UIADD3 UR54, UPT, UPT, UR34, UR24, URZ ;  /* 0x0000001822367290 */ /* 0x000fe4000fffe0ff */
[----:B------:R-:W-:Y:S02]  /*1560*/  UIADD3 UR50, UPT, UPT, UR25, 0x2, UR34 ;  /* 0x0000000219327890 */ /* 0x000fe4000fffe022 */
[----:B------:R-:W-:Y:S02]  /*1570*/  UIADD3 UR48, UPT, UPT, UR24, 0x2, UR34 ;  /* 0x0000000218307890 */ /* 0x000fe4000fffe022 */
[----:B------:R-:W-:Y:S02]  /*1580*/  UIADD3 UR44, UPT, UPT, UR25, 0x4, UR34 ;  /* 0x00000004192c7890 */ /* 0x000fe4000fffe022 */
[----:B------:R-:W-:Y:S02]  /*1590*/  UIADD3 UR32, UPT, UPT, UR30, UR25, URZ ;  /* 0x000000191e207290 */ /* 0x000fe4000fffe0ff */
[----:B------:R-:W-:Y:S02]  /*15a0*/  UIADD3 UR62, UPT, UPT, UR64, 0x20, URZ ;  /* 0x00000020403e7890 */ /* 0x000fe4000fffe0ff */
[----:B------:R-:W-:Y:S02]  /*15b0*/  UIADD3 UR58, UPT, UPT, UR60, 0x20, URZ ;  /* 0x000000203c3a7890 */ /* 0x000fe4000fffe0ff */
[----:B------:R-:W-:Y:S02]  /*15c0*/  UIADD3 UR34, UPT, UPT, UR24, 0x4, UR34 ;  /* 0x0000000418227890 */ /* 0x000fe4000fffe022 */
[----:B------:R-:W-:Y:S02]  /*15d0*/  UIADD3 UR29, UPT, UPT, UR16, 0x30, URZ ;  /* 0x00000030101d7890 */ /* 0x000fe4000fffe0ff */
[----:B------:R-:W-:Y:S02]  /*15e0*/  USEL UR28, URZ, 0x1, UP1 ;  /* 0x00000001ff1c7887 */ /* 0x000fe40008800000 */
[----:B------:R-:W-:Y:S02]  /*15f0*/  UIADD3 UR30, UPT, UPT, UR30, UR24, URZ ;  /* 0x000000181e1e7290 */ /* 0x000fe4000fffe0ff */
[----:B------:R-:W-:Y:S01]  /*1600*/  USEL UR33, UR26, URZ, UP1 ;  /* 0x000000ff1a217287 */ /* 0x000fe20008800000 */
[----:B------:R-:W-:Y:S01]  /*1610*/  UMOV UR65, 0x4008 ;  /* 0x0000400800417882 */ /* 0x000fe20000000000 */
        /* <DEDUP_REMOVED lines=8> */
[----:B-----5:R-:W-:Y:S05]  /*16a0*/  @P1 BRA `(.L_x_13) ;  /* 0x0000000000101947 */ /* 0x020fea0003800000 */
[----:B------:R-:W-:Y:S06]  /*16b0*/  USHF.L.U32 UR26, UR35, 0x1f, URZ ;  /* 0x0000001f231a7899 */ /* 0x000fec00080006ff */
[----:B-1----:R-:W-:Y:S04]  /*16c0*/  MOV R2, UR26 ;  /* 0x0000001a00027c02 */ /* 0x002fe80008000f00 */
[----:B------:R-:W1:Y:S02]  /*16d0*/  SYNCS.PHASECHK.TRANS64.TRYWAIT P1, [UR16], R2 ;  /* 0x00000002ff0075a7 */ /* 0x000e640008021110 */
[----:B-1----:R-:W-:Y:S05]  /*16e0*/  @!P1 BRA `(.L_x_14) ;  /* 0x0000002400a89947 */ /* 0x002fea0003800000 */
.L_x_13:
[----:B------:R-:W-:Y:S01]  /*16f0*/  ULOP3.LUT UR35, UR35, UR28, URZ, 0x3c, !UPT ;  /* 0x0000001c23237292 */ /* 0x000fe2000f8e3cff */
[----:B------:R-:W-:Y:S01]  /*1700*/  PLOP3.LUT P1, PT, PT, PT, PT, 0x80, 0x8 ;  /* 0x000000000008781c */ /* 0x000fe20003f2f070 */
[----:B------:R-:W-:Y:S01]  /*1710*/  @!UP0 ULEA UR26, UR33, UR12, 0x3 ;  /* 0x0000000c211a8291 */ /* 0x000fe2000f8e18ff */
[----:B------:R4:W-:Y:S01]  /*1720*/  UTCCP.T.S.4x32dp128bit tmem[UR38+0x100], gdesc[UR64] ;  /* 0x00010040260079e7 */ /* 0x0009e20009100000 */
[----:B------:R-:W-:Y:S01]  /*1730*/  @!UP0 USHF.L.U32 UR16, UR35, 0x1f, URZ ;  /* 0x0000001f23108899 */ /* 0x000fe200080006ff */
[----:B------:R4:W-:Y:S01]  /*1740*/  UTCCP.T.S.4x32dp128bit tmem[UR38+0x104], gdesc[UR62] ;  /* 0x0001043e260079e7 */ /* 0x0009e20009100000 */
[----:B------:R4:W-:Y:S01]  /*1750*/  UTCCP.T.S.4x32dp128bit tmem[UR38+0x108], gdesc[UR60] ;  /* 0x0001083c260079e7 */ /* 0x0009e20009100000 */
[----:B------:R4:W-:Y:S01]  /*1760*/  UTCCP.T.S.4x32dp128bit tmem[UR38+0x10c], gdesc[UR58] ;  /* 0x00010c3a260079e7 */ /* 0x0009e20009100000 */
[----:B------:R4:W-:Y:S01]  /*1770*/  UTCQMMA gdesc[UR54], gdesc[UR56], tmem[UR18], tmem[UR52], idesc[UR53], tmem[UR10], UP2 ;  /* 0x000a343836007dea */ /* 0x0009e20009000312 */
[----:B------:R-:W-:Y:S01]  /*1780*/  UMOV UR66, UR34 ;  /* 0x0000002200427c82 */ /* 0x000fe20008000000 */
[----:B------:R-:W-:Y:S01]  /*1790*/  UMOV UR67, 0x40004040 ;  /* 0x4000404000437882 */ /* 0x000fe20000000000 */
[----:B-1----:R-:W-:Y:S01]  /*17a0*/  MOV R2, UR16 ;  /* 0x0000001000027c02 */ /* 0x002fe20008000f00 */
[----:B------:R4:W-:Y:S01]  /*17b0*/  UTCQMMA gdesc[UR48], gdesc[UR50], tmem[UR18], tmem[UR46], idesc[UR47], tmem[UR6], UPT ;  /* 0x00062e3230007dea */ /* 0x0009e2000b800312 */
[----:B------:R-:W-:Y:S01]  /*17c0*/  UMOV UR68, UR32 ;  /* 0x0000002000447c82 */ /* 0x000fe20008000000 */
[----:B------:R-:W-:Y:S01]  /*17d0*/  UMOV UR69, 0x40004040 ;  /* 0x4000404000457882 */ /* 0x000fe20000000000 */
[----:B------:R-:W-:Y:S01]  /*17e0*/  UMOV UR70, UR30 ;  /* 0x0000001e00467c82 */ /* 0x000fe20008000000 */
[----:B------:R-:W-:Y:S01]  /*17f0*/  UMOV UR71, 0x40004040 ;  /* 0x4000404000477882 */ /* 0x000fe20000000000 */
[----:B------:R4:W-:Y:S01]  /*1800*/  UTCQMMA gdesc[UR66], gdesc[UR44], tmem[UR18], tmem[UR42], idesc[UR43], tmem[UR8], UPT ;  /* 0x00082a2c42007dea */ /* 0x0009e2000b800312 */
[----:B------:R4:W-:Y:S01]  /*1810*/  UTCQMMA gdesc[UR70], gdesc[UR68], tmem[UR18], tmem[UR40], idesc[UR41], tmem[UR4], UPT ;  /* 0x0004284446007dea */ /* 0x0009e2000b800312 */
[----:B------:R4:W-:Y:S01]  /*1820*/  UTCBAR [UR29], URZ ;  /* 0x000000ff1d0073e9 */ /* 0x0009e200080000ff */
[----:B------:R4:W5:Y:S01]  /*1830*/  @!P0 SYNCS.PHASECHK.TRANS64.TRYWAIT P1, [UR26], R2 ;  /* 0x00000002ff0085a7 */ /* 0x000962000802111a */
[----:B------:R-:W-:Y:S02]  /*1840*/  UIADD3 UR31, UPT, UPT, UR31, 0x1, URZ ;  /* 0x000000011f1f7890 */ /* 0x000fe4000fffe0ff */
[----:B------:R-:W-:Y:S02]  /*1850*/  UPLOP3.LUT UP2, UPT, UPT, UPT, UPT, 0x80, 0x8 ;  /* 0x000000000008789c */ /* 0x000fe40003f4f070 */
[----:B------:R-:W-:Y:S09]  /*1860*/  UISETP.NE.AND UP0, UPT, UR31, 0x20, UPT ;  /* 0x000000201f00788c */ /* 0x000ff2000bf05270 */
[----:B------:R-:W-:Y:S05]  /*1870*/  BRA.U UP0, `(.L_x_15) ;  /* 0xfffffffd000c7547 */ /* 0x000fea000b83ffff */
[----:B------:R-:W-:Y:S02]  /*1880*/  UIADD3 UR17, UPT, UPT, UR17, 0x60, URZ ;  /* 0x0000006011117890 */ /* 0x000fe4000fffe0ff */
[----:B------:R-:W-:-:S04]  /*1890*/  UIADD3 UR36, UPT, UPT, UR36, 0x1, URZ ;  /* 0x0000000124247890 */ /* 0x000fc8000fffe0ff */
[----:B------:R-:W-:-:S03]  /*18a0*/  UISETP.NE.AND UP0, UPT, UR36, 0x2, UPT ;  /* 0x000000022400788c */ /* 0x000fc6000bf05270 */
[----:B------:R1:W-:Y:S01]  /*18b0*/  UTCBAR [UR17], URZ ;  /* 0x000000ff110073e9 */ /* 0x0003e200080000ff */
[----:B------:R-:W-:Y:S02]  /*18c0*/  USEL UR36, UR36, URZ, UP0 ;  /* 0x000000ff24247287 */ /* 0x000fe40008000000 */
[----:B------:R-:W-:Y:S02]  /*18d0*/  USEL UR16, URZ, 0x1, UP0 ;  /* 0x00000001ff107887 */ /* 0x000fe40008000000 */
[----:B------:R-:W-:-:S04]  /*18e0*/  UISETP.GE.AND UP0, UPT, UR27, 0x400, UPT ;  /* 0x000004001b00788c */ /* 0x000fc8000bf06270 */
[----:B------:R-:W-:-:S05]  /*18f0*/  LOP3.LUT R5, R5, UR16, RZ, 0x3c, !PT ;  /* 0x0000001005057c12 */ /* 0x000fca000f8e3cff */
[----:B------:R-:W-:Y:S05]  /*1900*/  BRA.U !UP0, `(.L_x_16) ;  /* 0xfffffff908b87547 */ /* 0x000fea000b83ffff */
[----:B------:R-:W-:-:S06]  /*1910*/  UIADD3 UR36, UPT, UPT, UR36, 0x1, URZ ;  /* 0x0000000124247890 */ /* 0x000fcc000fffe0ff */
[----:B------:R-:W-:Y:S02]  /*1920*/  MOV R6, UR36 ;  /* 0x0000002400067c02 */ /* 0x000fe40008000f00 */
.L_x_11:
[----:B------:R-:W1:Y:S02]  /*1930*/  S2R R3, SR_CgaCtaId ;  /* 0x0000000000037919 */ /* 0x000e640000008800 */
[----:B-1--45:R-:W-:-:S04]  /*1940*/  LOP3.LUT R2, R3, 0x1, RZ, 0xc0, !PT ;  /* 0x0000000103027812 */ /* 0x032fc800078ec0ff */
[----:B------:R-:W-:-:S13]  /*1950*/  ISETP.NE.U32.AND P0, PT, R2, 0x1, PT ;  /* 0x000000010200780c */ /* 0x000fda0003f05070 */
[----:B------:R-:W-:Y:S05]  /*1960*/  @!P0 BRA `(.L_x_10) ;  /* 0x0000000000288947 */ /* 0x000fea0003800000 */
[C---:B------:R-:W-:Y:S02]  /*1970*/  ISETP.NE.AND P0, PT, R6.reuse, 0x2, PT ;  /* 0x000000020600780c */ /* 0x040fe40003f05270 */
[----:B------:R-:W-:Y:S02]  /*1980*/  MOV R2, 0x400 ;  /* 0x0000040000027802 */ /* 0x000fe40000000f00 */
[----:B------:R-:W-:Y:S02]  /*1990*/  SEL R4, RZ, 0x1, P0 ;  /* 0x00000001ff047807 */ /* 0x000fe40000000000 */
[----:B------:R-:W-:Y:S02]  /*19a0*/  LEA R2, R3, R2, 0x18 ;  /* 0x0000000203027211 */ /* 0x000fe400078ec0ff */
[----:B------:R-:W-:Y:S02]  /*19b0*/  SEL R3, R6, RZ, P0 ;  /* 0x000000ff06037207 */ /* 0x000fe40000000000 */
[----:B------:R-:W-:-:S03]  /*19c0*/  LOP3.LUT R4, R5, R4, RZ, 0x3c, !PT ;  /* 0x0000000405047212 */ /* 0x000fc600078e3cff */
[----:B------:R-:W-:Y:S02]  /*19d0*/  IMAD R2, R3, 0x8, R2 ;  /* 0x0000000803027824 */ /* 0x000fe400078e0202 */
[----:B------:R-:W-:-:S04]  /*19e0*/  IMAD.U32 R4, R4, -0x80000000, RZ ;  /* 0x8000000004047824 */ /* 0x000fc800078e00ff */
[----:B------:R-:W1:Y:S02]  /*19f0*/  SYNCS.PHASECHK.TRANS64.TRYWAIT P0, [R2+URZ+0x70], R4 ;  /* 0x00007004020075a7 */ /* 0x000e6400080011ff */
[----:B-1----:R-:W-:Y:S05]  /*1a00*/  @!P0 BRA `(.L_x_17) ;  /* 0x0000002400008947 */ /* 0x002fea0003800000 */
.L_x_10:
[----:B------:R-:W-:-:S13]  /*1a10*/  ISETP.GT.AND P0, PT, R7, 0x3, PT ;  /* 0x000000030700780c */ /* 0x000fda0003f04270 */
[----:B-1234-:R-:W-:Y:S05]  /*1a20*/  @P0 EXIT ;  /* 0x000000000000094d */ /* 0x01efea0003800000 */
[----:B------:R-:W-:Y:S05]  /*1a30*/  BRA.U !UP4, `(.L_x_18) ;  /* 0x000000010cb87547 */ /* 0x000fea000b800000 */
[----:B------:R-:W1:Y:S01]  /*1a40*/  S2UR UR6, SR_CgaCtaId ;  /* 0x00000000000679c3 */ /* 0x000e620000008800 */
[----:B------:R-:W-:Y:S01]  /*1a50*/  NOP ;  /* 0x0000000000007918 */ /* 0x000fe20000000000 */
[----:B------:R-:W-:Y:S01]  /*1a60*/  UMOV UR4, 0x40 ;  /* 0x0000004000047882 */ /* 0x000fe20000000000 */
[----:B------:R-:W-:Y:S01]  /*1a70*/  UMOV UR5, 0x400 ;  /* 0x0000040000057882 */ /* 0x000fe20000000000 */
[----:B-1----:R-:W-:Y:S02]  /*1a80*/  ULEA UR4, UR6, UR4, 0x18 ;  /* 0x0000000406047291 */ /* 0x002fe4000f8ec0ff */
[----:B------:R-:W-:-:S07]  /*1a90*/  ULEA UR5, UR6, UR5, 0x18 ;  /* 0x0000000506057291 */ /* 0x000fce000f8ec0ff */
[----:B-----5:R-:W1:Y:S02]  /*1aa0*/  LDS.U8 R2, [UR4] ;  /* 0x00000004ff027984 */ /* 0x020e640008000000 */
[----:B-1----:R-:W-:-:S13]  /*1ab0*/  ISETP.NE.AND P0, PT, R2, RZ, PT ;  /* 0x000000ff0200720c */ /* 0x002fda0003f05270 */
[----:B------:R-:W-:Y:S05]  /*1ac0*/  @P0 BRA `(.L_x_19) ;  /* 0x00000000007c0947 */ /* 0x000fea0003800000 */
[----:B------:R-:W-:-:S13]  /*1ad0*/  ELECT P0, URZ, PT ;  /* 0x0000000000ff782f */ /* 0x000fda0003800000 */
[----:B------:R-:W-:Y:S05]  /*1ae0*/  @!P0 BRA `(.L_x_20) ;  /* 0x0000000000848947 */ /* 0x000fea0003800000 */
[----:B------:R-:W-:Y:S01]  /*1af0*/  UMOV UR4, 0x10 ;  /* 0x0000001000047882 */ /* 0x000fe20000000000 */
[----:B------:R-:W-:-:S04]  /*1b00*/  IMAD.MOV.U32 R3, RZ, RZ, 0xffff ;  /* 0x0000ffffff037424 */ /* 0x000fc800078e00ff */
[----:B------:R-:W-:Y:S04]  /*1b10*/  DEPBAR.LE SB1, 0x36 ;  /* 0x00009d800000791a */ /* 0x000fe80000000000 */
[----:B------:R-:W1:Y:S02]  /*1b20*/  UTCATOMSWS.FIND_AND_SET.ALIGN UP0, UR4, UR4 ;  /* 0x00000004000475e3 */ /* 0x000e640008000800 */
[----:B-1----:R-:W-:Y:S01]  /*1b30*/  PLOP3.LUT P0, PT, PT, PT, UP0, 0x80, 0x8 ;  /* 0x000000000008781c */ /* 0x002fe20003f0f008 */
[----:B------:R-:W-:-:S03]  /*1b40*/  IMAD.U32 R4, RZ, RZ, UR4 ;  /* 0x00000004ff047e24 */ /* 0x000fc6000f8e00ff */
[----:B------:R-:W-:-:S04]  /*1b50*/  SEL R2, RZ, 0xffffffff, !P0 ;  /* 0xffffffffff027807 */ /* 0x000fc80004000000 */
[----:B------:R-:W-:Y:S01]  /*1b60*/  ISETP.NE.AND P0, PT, R2, RZ, PT ;  /* 0x000000ff0200720c */ /* 0x000fe20003f05270 */
[----:B------:R-:W-:-:S12]  /*1b70*/  IMAD.MOV.U32 R2, RZ, RZ, 0x1 ;  /* 0x00000001ff027424 */ /* 0x000fd800078e00ff */
[----:B------:R-:W-:Y:S05]  /*1b80*/  @P0 BRA `(.L_x_21) ;  /* 0x0000000000240947 */ /* 0x000fea0003800000 */
.L_x_22:
[----:B------:R-:W-:Y:S05]  /*1b90*/  NANOSLEEP 0x64 ;  /* 0x000000640000795d */ /* 0x000fea0003800000 */
[----:B------:R-:W-:-:S05]  /*1ba0*/  UMOV UR4, 0x10 ;  /* 0x0000001000047882 */ /* 0x000fca0000000000 */
[----:B------:R-:W-:Y:S04]  /*1bb0*/  DEPBAR.LE SB1, 0x36 ;  /* 0x00009d800000791a */ /* 0x000fe80000000000 */
[----:B------:R-:W1:Y:S02]  /*1bc0*/  UTCATOMSWS.FIND_AND_SET.ALIGN UP0, UR4, UR4 ;  /* 0x00000004000475e3 */ /* 0x000e640008000800 */
[----:B-1----:R-:W-:-:S04]  /*1bd0*/  PLOP3.LUT P0, PT, PT, PT, UP0, 0x80, 0x8 ;  /* 0x000000000008781c */ /* 0x002fc80003f0f008 */
[----:B------:R-:W-:-:S04]  /*1be0*/  SEL R4, RZ, 0xffffffff, !P0 ;  /* 0xffffffffff047807 */ /* 0x000fc80004000000 */
[----:B------:R-:W-:Y:S01]  /*1bf0*/  ISETP.NE.AND P0, PT, R4, RZ, PT ;  /* 0x000000ff0400720c */ /* 0x000fe20003f05270 */
[----:B------:R-:W-:-:S12]  /*1c00*/  IMAD.U32 R4, RZ, RZ, UR4 ;  /* 0x00000004ff047e24 */ /* 0x000fd8000f8e00ff */
[----:B------:R-:W-:Y:S05]  /*1c10*/  @!P0 BRA `(.L_x_22) ;  /* 0xfffffffc00dc8947 */ /* 0x000fea000383ffff */
.L_x_21:
[C---:B------:R-:W-:Y:S01]  /*1c20*/  VIADD R5, R4.reuse, 0x10 ;  /* 0x0000001004057836 */ /* 0x040fe20000000000 */
[----:B------:R-:W-:Y:S01]  /*1c30*/  UMOV UR4, 0x50 ;  /* 0x0000005000047882 */ /* 0x000fe20000000000 */
[----:B------:R-:W-:Y:S01]  /*1c40*/  SHF.L.U32 R3, R3, R4, RZ ;  /* 0x0000000403037219 */ /* 0x000fe200000006ff */
[----:B------:R-:W-:Y:S01]  /*1c50*/  ULEA UR4, UR6, UR4, 0x18 ;  /* 0x0000000406047291 */ /* 0x000fe2000f8ec0ff */
[----:B------:R-:W-:Y:S01]  /*1c60*/  IMAD.SHL.U32 R4, R4, 0x20, RZ ;  /* 0x0000002004047824 */ /* 0x000fe200078e00ff */
[----:B------:R-:W-:-:S04]  /*1c70*/  SHF.L.U32 R2, R2, R5, RZ ;  /* 0x0000000502027219 */ /* 0x000fc800000006ff */
[----:B------:R-:W-:-:S05]  /*1c80*/  LOP3.LUT R2, R2, R3, RZ, 0xfc, !PT ;  /* 0x0000000302027212 */ /* 0x000fca00078efcff */
[----:B------:R1:W-:Y:S04]  /*1c90*/  ATOMS.OR RZ, [UR4], R2 ;  /* 0x00000002ffff798c */ /* 0x0003e8000b000004 */
[----:B------:R1:W-:Y:S01]  /*1ca0*/  STS [UR5+0x88], R4 ;  /* 0x00008804ff007988 */ /* 0x0003e20008000805 */
[----:B------:R-:W-:Y:S05]  /*1cb0*/  BRA `(.L_x_20) ;  /* 0x0000000000107947 */ /* 0x000fea0003800000 */
.L_x_19:
[----:B------:R-:W-:-:S05]  /*1cc0*/  MOV R2, 0xffffffff ;  /* 0xffffffff00027802 */ /* 0x000fca0000000f00 */
[----:B------:R1:W-:Y:S02]  /*1cd0*/  STS [UR5+0x88], R2 ;  /* 0x00008802ff007988 */ /* 0x0003e40008000805 */
[----:B-1----:R-:W-:Y:S02]  /*1ce0*/  MOV R2, 0x1d00 ;  /* 0x00001d0000027802 */ /* 0x002fe40000000f00 */
[----:B------:R-:W-:Y:S05]  /*1cf0*/  CALL.REL.NOINC `($__internal_1_$__cuda_sm10x_tcgen05_guardrail_trap_phase_invalid_during_alloc) ;  /* 0x0000002000807944 */ /* 0x000fea0003c00000 */
.L_x_20:
[----:B------:R-:W-:Y:S05]  /*1d00*/  WARPSYNC.ALL ;  /* 0x0000000000007948 */ /* 0x000fea0003800000 */
[----:B------:R-:W-:Y:S01]  /*1d10*/  NOP ;  /* 0x0000000000007918 */ /* 0x000fe20000000000 */
.L_x_18:
[----:B------:R-:W2:Y:S08]  /*1d20*/  S2UR UR4, SR_CgaCtaId ;  /* 0x00000000000479c3 */ /* 0x000eb00000008800 */
[----:B------:R-:W-:Y:S06]  /*1d30*/  BAR.SYNC.DEFER_BLOCKING 0x3, 0xa0 ;  /* 0x00c2800000007b1d */ /* 0x000fec0000010000 */
[----:B------:R-:W-:-:S02]  /*1d40*/  UMOV UR5, 0x400 ;  /* 0x0000040000057882 */ /* 0x000fc40000000000 */
[----:B------:R-:W3:Y:S01]  /*1d50*/  S2UR UR35, SR_CTAID.Z ;  /* 0x00000000002379c3 */ /* 0x000ee20000002700 */
[----:B--2---:R-:W-:-:S06]  /*1d60*/  ULEA UR4, UR4, UR5, 0x18 ;  /* 0x0000000504047291 */ /* 0x004fcc000f8ec0ff */
[----:B------:R-:W-:Y:S01]  /*1d70*/  MOV R3, UR4 ;  /* 0x0000000400037c02 */ /* 0x000fe20008000f00 */
[----:B---3--:R-:W-:-:S04]  /*1d80*/  UISETP.GT.U32.AND UP0, UPT, UR35, 0x3ff, UPT ;  /* 0x000003ff2300788c */ /* 0x008fc8000bf04070 */
[----:B------:R2:W3:Y:S05]  /*1d90*/  LDS R65, [R3+0x88] ;  /* 0x0000880003417984 */ /* 0x0004ea0000000800 */
[----:B------:R-:W-:Y:S05]  /*1da0*/  BRA.U UP0, `(.L_x_23) ;  /* 0x0000001900ec7547 */ /* 0x000fea000b800000 */
[----:B------:R-:W4:Y:S01]  /*1db0*/  LDCU.64 UR4, c[0x0][0x648] ;  /* 0x0000c900ff0477ac */ /* 0x000f220008000a00 */
[----:B-1---5:R-:W-:Y:S01]  /*1dc0*/  IMAD.SHL.U32 R2, R0, 0x40, RZ ;  /* 0x0000004000027824 */ /* 0x022fe200078e00ff */
[----:B------:R-:W-:Y:S01]  /*1dd0*/  SHF.R.U32.HI R0, RZ, 0x5, R0 ;  /* 0x00000005ff007819 */ /* 0x000fe20000011600 */
[----:B------:R-:W1:Y:S01]  /*1de0*/  S2UR UR32, SR_CgaCtaId ;  /* 0x00000000002079c3 */ /* 0x000e620000008800 */
[----:B------:R-:W5:Y:S01]  /*1df0*/  LDCU UR39, c[0x0][0x374] ;  /* 0x00006e80ff2777ac */ /* 0x000f620008000800 */
[----:B------:R-:W2:Y:S01]  /*1e00*/  S2R R41, SR_LANEID ;  /* 0x0000000000297919 */ /* 0x000ea20000000000 */
[----:B------:R-:W-:Y:S01]  /*1e10*/  LOP3.LUT R5, R2, 0x7c0, RZ, 0xc0, !PT ;  /* 0x000007c002057812 */ /* 0x000fe200078ec0ff */
[----:B------:R-:W-:Y:S01]  /*1e20*/  BSSY B1, `(.L_x_23) ;  /* 0x00001b3000017945 */ /* 0x000fe20003800000 */
[----:B------:R-:W3:Y:S01]  /*1e30*/  LDCU.64 UR44, c[0x0][0x348] ;  /* 0x00006900ff2c77ac */ /* 0x000ee20008000a00 */
[----:B------:R-:W-:Y:S01]  /*1e40*/  IMAD.U32 R63, RZ, RZ, UR35 ;  /* 0x00000023ff3f7e24 */ /* 0x000fe2000f8e00ff */
[----:B------:R-:W-:Y:S01]  /*1e50*/  CS2R R42, SRZ ;  /* 0x00000000002a7805 */ /* 0x000fe2000001ff00 */
[C---:B------:R-:W-:Y:S01]  /*1e60*/  IMAD R2, R0.reuse, 0x800, R5 ;  /* 0x0000080000027824 */ /* 0x040fe200078e0205 */
[----:B------:R-:W1:Y:S01]  /*1e70*/  S2UR UR30, SR_CgaCtaId ;  /* 0x00000000001e79c3 */ /* 0x000e620000008800 */
[----:B------:R-:W5:Y:S01]  /*1e80*/  LDCU UR37, c[0x0][0x370] ;  /* 0x00006e00ff2577ac */ /* 0x000f620008000800 */
[----:B------:R-:W-:Y:S01]  /*1e90*/  IMAD.MOV.U32 R44, RZ, RZ, RZ ;  /* 0x000000ffff2c7224 */ /* 0x000fe200078e00ff */
[C---:B---3--:R-:W-:Y:S01]  /*1ea0*/  LEA R61, R0.reuse, R65, 0x15 ;  /* 0x00000041003d7211 */ /* 0x048fe200078ea8ff */
[----:B------:R-:W-:Y:S01]  /*1eb0*/  IMAD.IADD R2, R3, 0x1, R2 ;  /* 0x0000000103027824 */ /* 0x000fe200078e0202 */
[----:B------:R-:W3:Y:S01]  /*1ec0*/  LDCU UR48, c[0x0][0x378] ;  /* 0x00006f00ff3077ac */ /* 0x000ee20008000800 */
[----:B------:R-:W-:-:S02]  /*1ed0*/  IMAD R62, R0, 0x4, R3 ;  /* 0x00000004003e7824 */ /* 0x000fc400078e0203 */
[----:B------:R-:W1:Y:S01]  /*1ee0*/  S2UR UR28, SR_CgaCtaId ;  /* 0x00000000001c79c3 */ /* 0x000e620000008800 */
[----:B----4-:R-:W-:Y:S01]  /*1ef0*/  UIMAD.WIDE.U32 UR6, UR35, UR5, URZ ;  /* 0x00000005230672a5 */ /* 0x010fe2000f8e00ff */
[C---:B------:R-:W-:Y:S01]  /*1f00*/  VIADD R5, R2.reuse, 0x430 ;  /* 0x0000043002057836 */ /* 0x040fe20000000000 */
[----:B------:R-:W-:Y:S01]  /*1f10*/  UMOV UR33, 0x400 ;  /* 0x0000040000217882 */ /* 0x000fe20000000000 */
[C---:B------:R-:W-:Y:S01]  /*1f20*/  VIADD R4, R2.reuse, 0x420 ;  /* 0x0000042002047836 */ /* 0x040fe20000000000 */
[----:B------:R-:W-:Y:S02]  /*1f30*/  UIADD3 UR5, UPT, UPT, -UR7, UR35, URZ ;  /* 0x0000002307057290 */ /* 0x000fe4000fffe1ff */
[----:B------:R-:W-:Y:S01]  /*1f40*/  SHF.R.U32.HI R60, RZ, 0x3, R5 ;  /* 0x00000003ff3c7819 */ /* 0x000fe20000011605 */
[----:B------:R-:W4:Y:S01]  /*1f50*/  S2UR UR26, SR_CgaCtaId ;  /* 0x00000000001a79c3 */ /* 0x000f220000008800 */
[----:B------:R-:W-:Y:S01]  /*1f60*/  USHF.R.U32.HI UR5, URZ, UR23, UR5 ;  /* 0x00000017ff057299 */ /* 0x000fe20008011605 */
[----:B------:R-:W-:Y:S01]  /*1f70*/  SHF.R.U32.HI R47, RZ, 0x3, R4 ;  /* 0x00000003ff2f7819 */ /* 0x000fe20000011604 */
[----:B------:R-:W-:Y:S01]  /*1f80*/  UIADD3 UR42, UP3, UPT, UR44, 0x240, URZ ;  /* 0x000002402c2a7890 */ /* 0x000fe2000ff7e0ff */
[----:B------:R-:W-:Y:S01]  /*1f90*/  LOP3.LUT R60, R5, 0x30, R60, 0x78, !PT ;  /* 0x00000030053c7812 */ /* 0x000fe200078e783c */
[----:B------:R-:W1:Y:S01]  /*1fa0*/  LDCU UR6, c[0x0][0x658] ;  /* 0x0000cb00ff0677ac */ /* 0x000e620008000800 */
[C---:B------:R-:W-:Y:S01]  /*1fb0*/  VIADD R5, R2.reuse, 0x410 ;  /* 0x0000041002057836 */ /* 0x040fe20000000000 */
[----:B------:R-:W-:Y:S01]  /*1fc0*/  IADD3 R2, PT, PT, R2, 0x400, RZ ;  /* 0x0000040002027810 */ /* 0x000fe20007ffe0ff */
[----:B------:R-:W2:Y:S01]  /*1fd0*/  S2UR UR24, SR_CgaCtaId ;  /* 0x00000000001879c3 */ /* 0x000ea20000008800 */
[----:B------:R-:W-:Y:S01]  /*1fe0*/  UIADD3 UR5, UPT, UPT, UR7, UR5, URZ ;  /* 0x0000000507057290 */ /* 0x000fe2000fffe0ff */
[----:B------:R-:W-:Y:S01]  /*1ff0*/  LOP3.LUT R47, R4, 0x30, R47, 0x78, !PT ;  /* 0x00000030042f7812 */ /* 0x000fe200078e782f */
[----:B------:R-:W-:Y:S01]  /*2000*/  UIADD3 UR40, UP2, UPT, UR44, 0x240, URZ ;  /* 0x000002402c287890 */ /* 0x000fe2000ff5e0ff */
[----:B------:R-:W-:Y:S01]  /*2010*/  SHF.R.U32.HI R46, RZ, 0x3, R5 ;  /* 0x00000003ff2e7819 */ /* 0x000fe20000011605 */
[----:B------:R-:W-:Y:S01]  /*2020*/  USHF.R.U32.HI UR34, URZ, UR22, UR5 ;  /* 0x00000016ff227299 */ /* 0x000fe20008011605 */
[----:B------:R-:W-:Y:S01]  /*2030*/  SHF.R.U32.HI R45, RZ, 0x3, R2 ;  /* 0x00000003ff2d7819 */ /* 0x000fe20000011602 */
[----:B------:R-:W-:Y:S01]  /*2040*/  UIADD3 UR38, UP1, UPT, UR44, 0x240, URZ ;  /* 0x000002402c267890 */ /* 0x000fe2000ff3e0ff */
[----:B------:R-:W-:Y:S01]  /*2050*/  LOP3.LUT R46, R5, 0x30, R46, 0x78, !PT ;  /* 0x00000030052e7812 */ /* 0x000fe200078e782e */
[----:B------:R-:W-:Y:S01]  /*2060*/  UIADD3 UR34, UPT, UPT, -UR34, URZ, URZ ;  /* 0x000000ff22227290 */ /* 0x000fe2000fffe1ff */
[----:B------:R-:W-:Y:S01]  /*2070*/  LOP3.LUT R45, R2, 0x30, R45, 0x78, !PT ;  /* 0x00000030022d7812 */ /* 0x000fe200078e782d */
[----:B------:R-:W-:-:S02]  /*2080*/  UIADD3 UR36, UP0, UPT, UR44, 0x240, URZ ;  /* 0x000002402c247890 */ /* 0x000fc4000ff1e0ff */
[----:B------:R-:W-:Y:S01]  /*2090*/  UIMAD UR34, UR34, UR4, UR35 ;  /* 0x00000004222272a4 */ /* 0x000fe2000f8e0223 */
[----:B------:R-:W2:Y:S03]  /*20a0*/  LDCU.64 UR4, c[0x0][0x660] ;  /* 0x0000cc00ff0477ac */ /* 0x000ea60008000a00 */
[----:B-1----:R-:W-:Y:S02]  /*20b0*/  UIMAD.WIDE.U32 UR6, UR34, UR6, URZ ;  /* 0x00000006220672a5 */ /* 0x002fe4000f8e00ff */
[----:B-----5:R-:W-:Y:S02]  /*20c0*/  UIMAD UR49, UR39, UR37, URZ ;  /* 0x00000025273172a4 */ /* 0x020fe4000f8e02ff */
[----:B------:R-:W-:Y:S01]  /*20d0*/  UIADD3 UR6, UPT, UPT, UR34, -UR7, URZ ;  /* 0x8000000722067290 */ /* 0x000fe2000fffe0ff */
[----:B------:R-:W-:Y:S01]  /*20e0*/  UMOV UR31, 0x400 ;  /* 0x00000400001f7882 */ /* 0x000fe20000000000 */
[----:B------:R-:W-:-:S02]  /*20f0*/  UMOV UR29, 0x400 ;  /* 0x00000400001d7882 */ /* 0x000fc40000000000 */
[----:B------:R-:W-:Y:S01]  /*2100*/  USHF.R.U32.HI UR6, URZ, UR21, UR6 ;  /* 0x00000015ff067299 */ /* 0x000fe20008011606 */
[----:B------:R-:W-:Y:S01]  /*2110*/  UMOV UR27, 0x400 ;  /* 0x00000400001b7882 */ /* 0x000fe20000000000 */
[----:B------:R-:W-:Y:S02]  /*2120*/  UMOV UR25, 0x400 ;  /* 0x0000040000197882 */ /* 0x000fe40000000000 */
[----:B------:R-:W-:Y:S01]  /*2130*/  UIADD3 UR6, UPT, UPT, UR7, UR6, URZ ;  /* 0x0000000607067290 */ /* 0x000fe2000fffe0ff */
[----:B------:R-:W1:Y:S03]  /*2140*/  LDCU.64 UR46, c[0x0][0x358] ;  /* 0x00006b00ff2e77ac */ /* 0x000e660008000a00 */
[----:B------:R-:W-:Y:S01]  /*2150*/  USHF.R.U32.HI UR6, URZ, UR13, UR6 ;  /* 0x0000000dff067299 */ /* 0x000fe20008011606 */
[----:B------:R-:W5:Y:S03]  /*2160*/  LDCU UR20, c[0x0][0x658] ;  /* 0x0000cb00ff1477ac */ /* 0x000f660008000800 */
[----:B--2---:R-:W-:Y:S01]  /*2170*/  UIMAD.WIDE.U32 UR8, UR6, UR5, URZ ;  /* 0x00000005060872a5 */ /* 0x004fe2000f8e00ff */
[----:B------:R-:W2:Y:S01]  /*2180*/  LDCU UR19, c[0x0][0x654] ;  /* 0x0000ca80ff1377ac */ /* 0x000ea20008000800 */
[----:B------:R-:W1:Y:S05]  /*2190*/  LDCU.64 UR10, c[0x0][0x648] ;  /* 0x0000c900ff0a77ac */ /* 0x000e6a0008000a00 */
[----:B------:R-:W-:-:S04]  /*21a0*/  UMOV UR7, UR9 ;  /* 0x0000000900077c82 */ /* 0x000fc80008000000 */
[----:B------:R-:W1:Y:S01]  /*21b0*/  LDCU.64 UR8, c[0x0][0x660] ;  /* 0x0000cc00ff0877ac */ /* 0x000e620008000a00 */
[----:B------:R-:W-:Y:S02]  /*21c0*/  UIADD3 UR5, UPT, UPT, UR6, -UR7, URZ ;  /* 0x8000000706057290 */ /* 0x000fe4000fffe0ff */
[----:B------:R-:W-:Y:S02]  /*21d0*/  ULEA UR18, UR32, UR33, 0x18 ;  /* 0x0000002120127291 */ /* 0x000fe4000f8ec0ff */
[----:B------:R-:W-:Y:S02]  /*21e0*/  USHF.R.U32.HI UR5, URZ, UR15, UR5 ;  /* 0x0000000fff057299 */ /* 0x000fe40008011605 */
[----:B------:R-:W-:Y:S02]  /*21f0*/  ULEA UR17, UR30, UR31, 0x18 ;  /* 0x0000001f1e117291 */ /* 0x000fe4000f8ec0ff */
[----:B------:R-:W-:Y:S02]  /*2200*/  UIADD3 UR7, UPT, UPT, UR7, UR5, URZ ;  /* 0x0000000507077290 */ /* 0x000fe4000fffe0ff */
[----:B------:R-:W-:-:S02]  /*2210*/  ULEA UR16, UR28, UR29, 0x18 ;  /* 0x0000001d1c107291 */ /* 0x000fc4000f8ec0ff */
[----:B------:R-:W-:Y:S02]  /*2220*/  USHF.R.U32.HI UR7, URZ, UR14, UR7 ;  /* 0x0000000eff077299 */ /* 0x000fe40008011607 */
[----:B----4-:R-:W-:Y:S01]  /*2230*/  ULEA UR12, UR26, UR27, 0x18 ;  /* 0x0000001b1a0c7291 */ /* 0x010fe2000f8ec0ff */
[----:B------:R-:W4:Y:S01]  /*2240*/  LDCU UR5, c[0x0][0x654] ;  /* 0x0000ca80ff0577ac */ /* 0x000f220008000800 */
[----:B------:R-:W-:Y:S02]  /*2250*/  UIADD3 UR7, UPT, UPT, -UR7, URZ, URZ ;  /* 0x000000ff07077290 */ /* 0x000fe4000fffe1ff */
[----:B------:R-:W-:Y:S02]  /*2260*/  UIADD3.X UR43, UPT, UPT, URZ, UR45, URZ, UP3, !UPT ;  /* 0x0000002dff2b7290 */ /* 0x000fe40009ffe4ff */
[----:B------:R-:W-:Y:S02]  /*2270*/  UIMAD UR4, UR7, UR4, UR6 ;  /* 0x00000004070472a4 */ /* 0x000fe4000f8e0206 */
[----:B------:R-:W-:-:S02]  /*2280*/  UIADD3 UR6, UPT, UPT, -UR6, URZ, URZ ;  /* 0x000000ff06067290 */ /* 0x000fc4000fffe1ff */
[----:B------:R-:W-:Y:S02]  /*2290*/  ULEA UR7, UR24, UR25, 0x18 ;  /* 0x0000001918077291 */ /* 0x000fe4000f8ec0ff */
[----:B------:R-:W-:Y:S01]  /*22a0*/  IMAD.U32 R66, RZ, RZ, UR4 ;  /* 0x00000004ff427e24 */ /* 0x000fe2000f8e00ff */
[----:B------:R-:W-:Y:S02]  /*22b0*/  UIADD3.X UR41, UPT, UPT, URZ, UR45, URZ, UP2, !UPT ;  /* 0x0000002dff297290 */ /* 0x000fe400097fe4ff */
[----:B------:R-:W-:Y:S02]  /*22c0*/  UIADD3.X UR39, UPT, UPT, URZ, UR45, URZ, UP1, !UPT ;  /* 0x0000002dff277290 */ /* 0x000fe40008ffe4ff */
[----:B----4-:R-:W-:Y:S02]  /*22d0*/  UIMAD UR5, UR6, UR5, UR34 ;  /* 0x00000005060572a4 */ /* 0x010fe4000f8e0222 */
[----:B------:R-:W-:Y:S02]  /*22e0*/  UIADD3.X UR37, UPT, UPT, URZ, UR45, URZ, UP0, !UPT ;  /* 0x0000002dff257290 */ /* 0x000fe400087fe4ff */
[----:B---3--:R-:W-:-:S02]  /*22f0*/  UIMAD UR34, UR49, UR48, URZ ;  /* 0x00000030312272a4 */ /* 0x008fc4000f8e02ff */
[----:B-12--5:R-:W-:-:S10]  /*2300*/  IMAD.U32 R67, RZ, RZ, UR5 ;  /* 0x00000005ff437e24 */ /* 0x026fd4000f8e00ff */
.L_x_36:
[C---:B------:R-:W-:Y:S01]  /*2310*/  LEA R40, R42.reuse, R3, 0x3 ;  /* 0x000000032a287211 */ /* 0x040fe200078e18ff */
[----:B------:R-:W-:Y:S01]  /*2320*/  BSSY B0, `(.L_x_24) ;  /* 0x0000005000007945 */ /* 0x000fe20003800000 */
[----:B------:R-:W-:Y:S02]  /*2330*/  SHF.L.U32 R5, R43, 0x1f, RZ ;  /* 0x0000001f2b057819 */ /* 0x000fe400000006ff */
[----:B------:R-:W-:Y:S02]  /*2340*/  LEA R64, R42, R61, 0x7 ;  /* 0x0000003d2a407211 */ /* 0x000fe400078e38ff */
[----:B-1----:R-:W1:Y:S02]  /*2350*/  SYNCS.PHASECHK.TRANS64.TRYWAIT P0, [R40+URZ+0x60], R5 ;  /* 0x00006005280075a7 */ /* 0x002e6400080011ff */
[----:B-1----:R-:W-:Y:S05]  /*2360*/  @!P0 BRA `(.L_x_25) ;  /* 0x0000001800c08947 */ /* 0x002fea0003800000 */
.L_x_48:
[----:B------:R-:W-:Y:S05]  /*2370*/  BSYNC B0 ;  /* 0x0000000000007941 */ /* 0x000fea0003800000 */
.L_x_24:
[----:B------:R-:W-:Y:S01]  /*2380*/  R2UR UR4, R64 ;  /* 0x00000000400472ca */ /* 0x000fe200000e0000 */
[----:B------:R-:W-:Y:S02]  /*2390*/  IMAD.SHL.U32 R2, R44, 0x4, RZ ;  /* 0x000000042c027824 */ /* 0x000fe400078e00ff */
[----:B------:R-:W-:Y:S02]  /*23a0*/  IMAD.SHL.U32 R67, R67, 0x80, RZ ;  /* 0x0000008043437824 */ /* 0x000fe400078e00ff */
[----:B------:R-:W-:Y:S01]  /*23b0*/  IMAD.SHL.U32 R66, R66, 0x80, RZ ;  /* 0x0000008042427824 */ /* 0x000fe200078e00ff */
[----:B------:R-:W-:-:S04]  /*23c0*/  LEA.HI R37, R2, R2, RZ, 0x1 ;  /* 0x0000000202257211 */ /* 0x000fc800078f08ff */
[----:B------:R-:W-:-:S03]  /*23d0*/  LOP3.LUT R37, R37, 0xfffffffe, RZ, 0xc0, !PT ;  /* 0xfffffffe25257812 */ /* 0x000fc600078ec0ff */
[----:B-1----:R-:W1:Y:S02]  /*23e0*/  LDTM.x32 R4, tmem[UR4] ;  /* 0x00000004000479ee */ /* 0x002e6400082c0000 */
[----:B------:R-:W-:-:S04]  /*23f0*/  IMAD.IADD R56, R2, 0x1, -R37 ;  /* 0x0000000102387824 */ /* 0x000fc800078e0a25 */
[----:B------:R-:W-:Y:S01]  /*2400*/  IMAD R48, R56, 0x2000, R45 ;  /* 0x0000200038307824 */ /* 0x000fe200078e022d */
[----:B-1----:R-:W-:Y:S02]  /*2410*/  FMNMX.NAN R58, |R15|, |R31|, !PT ;  /* 0x4000001f0f3a7209 */ /* 0x002fe40007820200 */
[----:B------:R-:W-:Y:S02]  /*2420*/  FMNMX.NAN R50, |R19|, |R35|, !PT ;  /* 0x4000002313327209 */ /* 0x000fe40007820200 */
[----:B------:R-:W-:Y:S02]  /*2430*/  F2FP.BF16.F32.PACK_AB R39, R11, R10 ;  /* 0x0000000a0b27723e */ /* 0x000fe400000010ff */
[----:B------:R-:W-:Y:S02]  /*2440*/  F2FP.BF16.F32.PACK_AB R37, R7, R6 ;  /* 0x000000060725723e */ /* 0x000fe400000010ff */
[----:B------:R-:W-:Y:S02]  /*2450*/  F2FP.BF16.F32.PACK_AB R38, R9, R8 ;  /* 0x000000080926723e */ /* 0x000fe400000010ff */
[----:B------:R-:W-:-:S02]  /*2460*/  F2FP.BF16.F32.PACK_AB R36, R5, R4 ;  /* 0x000000040524723e */ /* 0x000fc400000010ff */
[----:B------:R-:W-:Y:S02]  /*2470*/  FMNMX.NAN R49, |R18|, |R34|, !PT ;  /* 0x4000002212317209 */ /* 0x000fe40007820200 */
[----:B------:R-:W-:Y:S01]  /*2480*/  FMNMX3.NAN R58, |R7|, |R23|, R58, !PT ;  /* 0x40000017073a7276 */ /* 0x000fe2000782023a */
[----:B------:R1:W-:Y:S01]  /*2490*/  STS.128 [R48], R36 ;  /* 0x0000002430007388 */ /* 0x0003e20000000c00 */
[----:B------:R-:W-:Y:S02]  /*24a0*/  F2FP.BF16.F32.PACK_AB R53, R15, R14 ;  /* 0x0000000e0f35723e */ /* 0x000fe400000010ff */
[----:B------:R-:W-:Y:S02]  /*24b0*/  FMNMX.NAN R7, |R14|, |R30|, !PT ;  /* 0x4000001e0e077209 */ /* 0x000fe40007820200 */
[----:B------:R-:W-:Y:S02]  /*24c0*/  FMNMX.NAN R15, |R16|, |R32|, !PT ;  /* 0x40000020100f7209 */ /* 0x000fe40007820200 */
[----:B------:R-:W-:-:S02]  /*24d0*/  F2FP.BF16.F32.PACK_AB R54, R17, R16 ;  /* 0x000000101136723e */ /* 0x000fc400000010ff */
[----:B------:R-:W-:Y:S02]  /*24e0*/  FMNMX3.NAN R11, |R11|, |R27|, R50, !PT ;  /* 0x4000001b0b0b7276 */ /* 0x000fe40007820232 */
[----:B------:R-:W-:Y:S02]  /*24f0*/  FMNMX.NAN R14, |R17|, |R33|, !PT ;  /* 0x40000021110e7209 */ /* 0x000fe40007820200 */
[C---:B------:R-:W-:Y:S02]  /*2500*/  FMNMX.NAN R16, |R13|.reuse, |R29|, !PT ;  /* 0x4000001d0d107209 */ /* 0x040fe40007820200 */
[----:B------:R-:W-:Y:S01]  /*2510*/  F2FP.BF16.F32.PACK_AB R52, R13, R12 ;  /* 0x0000000c0d34723e */ /* 0x000fe200000010ff */
[C---:B------:R-:W-:Y:S01]  /*2520*/  IMAD R13, R56.reuse, 0x2000, R46 ;  /* 0x00002000380d7824 */ /* 0x040fe200078e022e */
[----:B------:R-:W-:Y:S02]  /*2530*/  F2FP.BF16.F32.PACK_AB R51, R35, R34 ;  /* 0x000000222333723e */ /* 0x000fe400000010ff */
[----:B------:R-:W-:Y:S01]  /*2540*/  F2FP.BF16.F32.PACK_AB R55, R19, R18 ;  /* 0x000000121337723e */ /* 0x000fe200000010ff */
[----:B------:R-:W-:Y:S01]  /*2550*/  IMAD R18, R56, 0x2000, R60 ;  /* 0x0000200038127824 */ /* 0x000fe200078e023c */
[----:B------:R-:W-:-:S02]  /*2560*/  F2FP.BF16.F32.PACK_AB R50, R33, R32 ;  /* 0x000000202132723e */ /* 0x000fc400000010ff */
[----:B------:R-:W-:Y:S01]  /*2570*/  FMNMX.NAN R17, |R12|, |R28|, !PT ;  /* 0x4000001c0c117209 */ /* 0x000fe20007820200 */
[----:B------:R-:W-:Y:S01]  /*2580*/  IMAD R12, R56, 0x2000, R47 ;  /* 0x00002000380c7824 */ /* 0x000fe200078e022f */
[-C--:B------:R-:W-:Y:S01]  /*2590*/  FMNMX3.NAN R10, |R10|, |R26|.reuse, R49, !PT ;  /* 0x4000001a0a0a7276 */ /* 0x080fe20007820231 */
[----:B------:R2:W-:Y:S01]  /*25a0*/  STS.128 [R13], R52 ;  /* 0x000000340d007388 */ /* 0x0005e20000000c00 */
[----:B------:R-:W-:Y:S02]  /*25b0*/  F2FP.BF16.F32.PACK_AB R35, R27, R26 ;  /* 0x0000001a1b23723e */ /* 0x000fe400000010ff */
[----:B------:R-:W-:Y:S02]  /*25c0*/  F2FP.BF16.F32.PACK_AB R33, R23, R22 ;  /* 0x000000161721723e */ /* 0x000fe400000010ff */
[----:B------:R-:W-:Y:S02]  /*25d0*/  F2FP.BF16.F32.PACK_AB R34, R25, R24 ;  /* 0x000000181922723e */ /* 0x000fe400000010ff */
[----:B------:R-:W-:-:S02]  /*25e0*/  F2FP.BF16.F32.PACK_AB R32, R21, R20 ;  /* 0x000000141520723e */ /* 0x000fc400000010ff */
[----:B------:R-:W-:Y:S02]  /*25f0*/  F2FP.BF16.F32.PACK_AB R49, R31, R30 ;  /* 0x0000001e1f31723e */ /* 0x000fe400000010ff */
[----:B-1----:R-:W-:Y:S01]  /*2600*/  F2FP.BF16.F32.PACK_AB R48, R29, R28 ;  /* 0x0000001c1d30723e */ /* 0x002fe200000010ff */
[----:B------:R2:W-:Y:S01]  /*2610*/  STS.128 [R12], R32 ;  /* 0x000000200c007388 */ /* 0x0005e20000000c00 */
[----:B------:R-:W-:Y:S02]  /*2620*/  FMNMX3.NAN R7, |R6|, |R22|, R7, !PT ;  /* 0x4000001606077276 */ /* 0x000fe40007820207 */
[----:B------:R-:W-:Y:S01]  /*2630*/  FMNMX3.NAN R14, |R9|, |R25|, R14, !PT ;  /* 0x40000019090e7276 */ /* 0x000fe2000782020e */
[----:B------:R2:W-:Y:S01]  /*2640*/  STS.128 [R18], R48 ;  /* 0x0000003012007388 */ /* 0x0005e20000000c00 */
[----:B------:R-:W-:Y:S02]  /*2650*/  FMNMX3.NAN R15, |R8|, |R24|, R15, !PT ;  /* 0x40000018080f7276 */ /* 0x000fe4000782020f */
[----:B------:R-:W-:Y:S01]  /*2660*/  FMNMX3.NAN R5, |R5|, |R21|, R16, !PT ;  /* 0x4000001505057276 */ /* 0x000fe20007820210 */
[----:B------:R1:W-:Y:S06]  /*2670*/  MEMBAR.ALL.CTA ;  /* 0x0000000000007992 */ /* 0x0003ec0000008000 */
[----:B-1----:R-:W1:Y:S01]  /*2680*/  FENCE.VIEW.ASYNC.S ;  /* 0x00000000000073c6 */ /* 0x002e620000000000 */
[----:B------:R-:W-:-:S02]  /*2690*/  FMNMX3.NAN R4, |R4|, |R20|, R17, !PT ;  /* 0x4000001404047276 */ /* 0x000fc40007820211 */
[----:B------:R-:W-:Y:S02]  /*26a0*/  FMNMX.NAN R11, R11, R58, !PT ;  /* 0x0000003a0b0b7209 */ /* 0x000fe40007820000 */
[----:B------:R-:W-:Y:S02]  /*26b0*/  FMNMX.NAN R7, R10, R7, !PT ;  /* 0x000000070a077209 */ /* 0x000fe40007820000 */
[----:B------:R-:W-:Y:S02]  /*26c0*/  FMNMX3.NAN R5, R5, R14, R11, !PT ;  /* 0x0000000e05057276 */ /* 0x000fe4000782000b */
[----:B------:R-:W-:-:S04]  /*26d0*/  FMNMX3.NAN R4, R4, R15, R7, !PT ;  /* 0x0000000f04047276 */ /* 0x000fc80007820007 */
[----:B------:R-:W-:-:S04]  /*26e0*/  FMNMX3.NAN R5, R4, R5, RZ, !PT ;  /* 0x0000000504057276 */ /* 0x000fc800078200ff */
[----:B------:R-:W-:Y:S01]  /*26f0*/  FMNMX R68, RZ, R5, !PT ;  /* 0x00000005ff447209 */ /* 0x000fe20007800000 */
[----:B-1----:R-:W-:Y:S06]  /*2700*/  BAR.SYNC.DEFER_BLOCKING 0x2, 0x80 ;  /* 0x0082000000007b1d */ /* 0x002fec0000010000 */
[----:B------:R-:W-:Y:S05]  /*2710*/  BRA.U !UP4, `(.L_x_26) ;  /* 0x000000010c447547 */ /* 0x000fea000b800000 */
[----:B------:R-:W-:Y:S01]  /*2720*/  IMAD.SHL.U32 R56, R56, 0x1000, RZ ;  /* 0x0000100038387824 */ /* 0x000fe200078e00ff */
[----:B------:R-:W-:Y:S02]  /*2730*/  MOV R3, UR18 ;  /* 0x0000001200037c02 */ /* 0x000fe40008000f00 */
[----:B------:R-:W-:Y:S02]  /*2740*/  PLOP3.LUT P0, PT, PT, PT, PT, 0x80, 0x8 ;  /* 0x000000000008781c */ /* 0x000fe40003f0f070 */
[----:B------:R-:W-:-:S05]  /*2750*/  IADD3 R4, PT, PT, R3, R56, R56 ;  /* 0x0000003803047210 */ /* 0x000fca0007ffe038 */
[----:B------:R-:W-:-:S07]  /*2760*/  VIADD R4, R4, 0x400 ;  /* 0x0000040004047836 */ /* 0x000fce0000000000 */
.L_x_27:
[----:B------:R-:W-:Y:S02]  /*2770*/  PLOP3.LUT P1, PT, P1, P0, PT, 0xf2, 0x2f ;  /* 0x00000000002f781c */ /* 0x000fe40000f21e72 */
[----:B------:R-:W-:-:S08]  /*2780*/  @P0 R2UR P1, UR6, R67 ;  /* 0x00000000430602ca */ /* 0x000fd00000020000 */
[----:B------:R-:W-:Y:S02]  /*2790*/  PLOP3.LUT P1, PT, P1, P0, PT, 0xf2, 0x2f ;  /* 0x00000000002f781c */ /* 0x000fe40000f21e72 */
[----:B------:R-:W-:-:S08]  /*27a0*/  @P0 R2UR.OR P1, UR5, R66 ;  /* 0x00000000420502ca */ /* 0x000fd00000120000 */
[----:B------:R-:W-:Y:S02]  /*27b0*/  PLOP3.LUT P1, PT, P1, P0, PT, 0xf2, 0x2f ;  /* 0x00000000002f781c */ /* 0x000fe40000f21e72 */
[----:B------:R-:W-:-:S08]  /*27c0*/  @P0 R2UR.OR P1, UR4, R4 ;  /* 0x00000000040402ca */ /* 0x000fd00000120000 */
[----:B------:R-:W-:Y:S02]  /*27d0*/  @P0 PLOP3.LUT P0, PT, P1, PT, PT, 0x80, 0x8 ;  /* 0x000000000008081c */ /* 0x000fe40000f0f070 */
[----:B------:R-:W-:-:S03]  /*27e0*/  PLOP3.LUT P1, PT, PT, PT, PT, 0x80, 0x8 ;  /* 0x000000000008781c */ /* 0x000fc60003f2f070 */
[----:B------:R1:W-:Y:S08]  /*27f0*/  UTMASTG.2D [UR4], [UR42], desc[URZ] ;  /* 0x0000ff042a0073b5 */ /* 0x0003f00008009000 */
[----:B-1----:R-:W-:Y:S05]  /*2800*/  @P0 BRA.U.ANY `(.L_x_27) ;  /* 0xfffffffd00d80947 */ /* 0x002fea000393ffff */
[----:B------:R0:W-:Y:S01]  /*2810*/  UTMACMDFLUSH ;  /* 0x00000000000079b7 */ /* 0x0001e20000000000 */
[----:B------:R-:W-:-:S04]  /*2820*/  DEPBAR.LE SB0, 0x1 ;  /* 0x000080400000791a */ /* 0x000fc80000000000 */
.L_x_26:
[----:B------:R-:W-:Y:S01]  /*2830*/  R2UR UR4, R64 ;  /* 0x00000000400472ca */ /* 0x000fe200000e0000 */
[----:B------:R-:W-:Y:S01]  /*2840*/  BAR.SYNC.DEFER_BLOCKING 0x2, 0x80 ;  /* 0x0082000000007b1d */ /* 0x000fe20000010000 */
[----:B------:R-:W-:-:S05]  /*2850*/  VIADD R38, R2, 0x1 ;  /* 0x0000000102267836 */ /* 0x000fca0000000000 */
[----:B------:R-:W-:-:S04]  /*2860*/  LEA.HI R69, R38, R38, RZ, 0x1 ;  /* 0x0000002626457211 */ /* 0x000fc800078f08ff */
[----:B------:R-:W-:Y:S02]  /*2870*/  LOP3.LUT R69, R69, 0xfffffffe, RZ, 0xc0, !PT ;  /* 0xfffffffe45457812 */ /* 0x000fe400078ec0ff */
[----:B--2---:R-:W1:Y:S03]  /*2880*/  LDTM.x32 R4, tmem[UR4+0x20] ;  /* 0x00002004000479ee */ /* 0x004e6600082c0000 */
[----:B------:R-:W-:Y:S01]  /*2890*/  IMAD.IADD R69, R38, 0x1, -R69 ;  /* 0x0000000126457824 */ /* 0x000fe200078e0a45 */
[----:B-1----:R-:W-:Y:S02]  /*28a0*/  FMNMX.NAN R36, |R35|, |R19|, !PT ;  /* 0x4000001323247209 */ /* 0x002fe40007820200 */
[-C--:B------:R-:W-:Y:S02]  /*28b0*/  F2FP.BF16.F32.PACK_AB R51, R19, R18.reuse ;  /* 0x000000121333723e */ /* 0x080fe400000010ff */
[----:B------:R-:W-:-:S02]  /*28c0*/  FMNMX.NAN R37, |R34|, |R18|, !PT ;  /* 0x4000001222257209 */ /* 0x000fc40007820200 */
[----:B------:R-:W-:Y:S02]  /*28d0*/  FMNMX.NAN R19, |R30|, |R14|, !PT ;  /* 0x4000000e1e137209 */ /* 0x000fe40007820200 */
[----:B------:R-:W-:Y:S02]  /*28e0*/  FMNMX.NAN R18, |R31|, |R15|, !PT ;  /* 0x4000000f1f127209 */ /* 0x000fe40007820200 */
[----:B------:R-:W-:Y:S02]  /*28f0*/  F2FP.BF16.F32.PACK_AB R39, R35, R34 ;  /* 0x000000222327723e */ /* 0x000fe400000010ff */
[C---:B------:R-:W-:Y:S02]  /*2900*/  FMNMX3.NAN R35, |R11|.reuse, |R27|, R36, !PT ;  /* 0x4000001b0b237276 */ /* 0x040fe40007820224 */
[----:B------:R-:W-:Y:S02]  /*2910*/  F2FP.BF16.F32.PACK_AB R59, R11, R10 ;  /* 0x0000000a0b3b723e */ /* 0x000fe400000010ff */
[----:B------:R-:W-:-:S02]  /*2920*/  FMNMX3.NAN R34, |R10|, |R26|, R37, !PT ;  /* 0x4000001a0a227276 */ /* 0x000fc40007820225 */
[----:B------:R-:W-:Y:S02]  /*2930*/  FMNMX3.NAN R11, |R6|, |R22|, R19, !PT ;  /* 0x40000016060b7276 */ /* 0x000fe40007820213 */
[C---:B------:R-:W-:Y:S02]  /*2940*/  F2FP.BF16.F32.PACK_AB R57, R7.reuse, R6 ;  /* 0x000000060739723e */ /* 0x040fe400000010ff */
[----:B------:R-:W-:Y:S02]  /*2950*/  FMNMX3.NAN R10, |R7|, |R23|, R18, !PT ;  /* 0x40000017070a7276 */ /* 0x000fe40007820212 */
[----:B------:R-:W-:Y:S02]  /*2960*/  FMNMX.NAN R6, |R33|, |R17|, !PT ;  /* 0x4000001121067209 */ /* 0x000fe40007820200 */
[----:B------:R-:W-:Y:S01]  /*2970*/  F2FP.BF16.F32.PACK_AB R50, R17, R16 ;  /* 0x000000101132723e */ /* 0x000fe200000010ff */
[----:B------:R-:W-:Y:S01]  /*2980*/  IMAD R17, R69, 0x2000, R45 ;  /* 0x0000200045117824 */ /* 0x000fe200078e022d */
[----:B------:R-:W-:-:S02]  /*2990*/  F2FP.BF16.F32.PACK_AB R49, R15, R14 ;  /* 0x0000000e0f31723e */ /* 0x000fc400000010ff */
[----:B------:R-:W-:Y:S01]  /*29a0*/  FMNMX.NAN R7, |R32|, |R16|, !PT ;  /* 0x4000001020077209 */ /* 0x000fe20007820200 */
[----:B------:R-:W-:Y:S01]  /*29b0*/  IMAD R16, R69, 0x2000, R46 ;  /* 0x0000200045107824 */ /* 0x000fe200078e022e */
[----:B------:R-:W-:Y:S02]  /*29c0*/  F2FP.BF16.F32.PACK_AB R58, R9, R8 ;  /* 0x00000008093a723e */ /* 0x000fe400000010ff */
[----:B------:R-:W-:Y:S02]  /*29d0*/  F2FP.BF16.F32.PACK_AB R56, R5, R4 ;  /* 0x000000040538723e */ /* 0x000fe400000010ff */
[----:B------:R-:W-:Y:S02]  /*29e0*/  FMNMX.NAN R14, |R29|, |R13|, !PT ;  /* 0x4000000d1d0e7209 */ /* 0x000fe40007820200 */
[----:B------:R-:W-:Y:S01]  /*29f0*/  F2FP.BF16.F32.PACK_AB R48, R13, R12 ;  /* 0x0000000c0d30723e */ /* 0x000fe200000010ff */
[----:B------:R-:W-:Y:S01]  /*2a00*/  IMAD R13, R69, 0x2000, R47 ;  /* 0x00002000450d7824 */ /* 0x000fe200078e022f */
[----:B------:R-:W-:Y:S01]  /*2a10*/  F2FP.BF16.F32.PACK_AB R55, R27, R26 ;  /* 0x0000001a1b37723e */ /* 0x000fe200000010ff */
[----:B------:R1:W-:Y:S01]  /*2a20*/  STS.128 [R17], R56 ;  /* 0x0000003811007388 */ /* 0x0003e20000000c00 */
[----:B------:R-:W-:-:S02]  /*2a30*/  F2FP.BF16.F32.PACK_AB R53, R23, R22 ;  /* 0x000000161735723e */ /* 0x000fc400000010ff */
[----:B------:R-:W-:Y:S01]  /*2a40*/  FMNMX.NAN R15, |R28|, |R12|, !PT ;  /* 0x4000000c1c0f7209 */ /* 0x000fe20007820200 */
[----:B------:R-:W-:Y:S01]  /*2a50*/  IMAD R12, R69, 0x2000, R60 ;  /* 0x00002000450c7824 */ /* 0x000fe200078e023c */
[----:B------:R-:W-:Y:S01]  /*2a60*/  F2FP.BF16.F32.PACK_AB R54, R25, R24 ;  /* 0x000000181936723e */ /* 0x000fe200000010ff */
[----:B------:R1:W-:Y:S01]  /*2a70*/  STS.128 [R16], R48 ;  /* 0x0000003010007388 */ /* 0x0003e20000000c00 */
[----:B------:R-:W-:Y:S02]  /*2a80*/  F2FP.BF16.F32.PACK_AB R52, R21, R20 ;  /* 0x000000141534723e */ /* 0x000fe400000010ff */
[----:B------:R-:W-:Y:S02]  /*2a90*/  F2FP.BF16.F32.PACK_AB R37, R31, R30 ;  /* 0x0000001e1f25723e */ /* 0x000fe400000010ff */
[----:B------:R-:W-:Y:S01]  /*2aa0*/  F2FP.BF16.F32.PACK_AB R38, R33, R32 ;  /* 0x000000202126723e */ /* 0x000fe200000010ff */
[----:B------:R1:W-:Y:S01]  /*2ab0*/  STS.128 [R13], R52 ;  /* 0x000000340d007388 */ /* 0x0003e20000000c00 */
[----:B------:R-:W-:-:S02]  /*2ac0*/  F2FP.BF16.F32.PACK_AB R36, R29, R28 ;  /* 0x0000001c1d24723e */ /* 0x000fc400000010ff */
[----:B------:R-:W-:Y:S02]  /*2ad0*/  FMNMX3.NAN R6, |R9|, |R25|, R6, !PT ;  /* 0x4000001909067276 */ /* 0x000fe40007820206 */
[----:B------:R-:W-:Y:S01]  /*2ae0*/  FMNMX3.NAN R7, |R8|, |R24|, R7, !PT ;  /* 0x4000001808077276 */ /* 0x000fe20007820207 */
[----:B------:R1:W-:Y:S01]  /*2af0*/  STS.128 [R12], R36 ;  /* 0x000000240c007388 */ /* 0x0003e20000000c00 */
[----:B------:R-:W-:Y:S02]  /*2b00*/  FMNMX3.NAN R5, |R5|, |R21|, R14, !PT ;  /* 0x4000001505057276 */ /* 0x000fe4000782020e */
[----:B------:R-:W-:Y:S01]  /*2b10*/  FMNMX3.NAN R4, |R4|, |R20|, R15, !PT ;  /* 0x4000001404047276 */ /* 0x000fe2000782020f */
[----:B------:R2:W-:Y:S06]  /*2b20*/  MEMBAR.ALL.CTA ;  /* 0x0000000000007992 */ /* 0x0005ec0000008000 */
[----:B--2---:R-:W2:Y:S01]  /*2b30*/  FENCE.VIEW.ASYNC.S ;  /* 0x00000000000073c6 */ /* 0x004ea20000000000 */
[----:B------:R-:W-:-:S02]  /*2b40*/  FMNMX.NAN R10, R35, R10, !PT ;  /* 0x0000000a230a7209 */ /* 0x000fc40007820000 */
[----:B------:R-:W-:Y:S02]  /*2b50*/  FMNMX.NAN R11, R34, R11, !PT ;  /* 0x0000000b220b7209 */ /* 0x000fe40007820000 */
[----:B------:R-:W-:Y:S02]  /*2b60*/  FMNMX3.NAN R5, R5, R6, R10, !PT ;  /* 0x0000000605057276 */ /* 0x000fe4000782000a */
[----:B------:R-:W-:-:S04]  /*2b70*/  FMNMX3.NAN R4, R4, R7, R11, !PT ;  /* 0x0000000704047276 */ /* 0x000fc8000782000b */
[----:B------:R-:W-:-:S04]  /*2b80*/  FMNMX3.NAN R5, R4, R5, RZ, !PT ;  /* 0x0000000504057276 */ /* 0x000fc800078200ff */
[----:B------:R-:W-:Y:S01]  /*2b90*/  FMNMX R68, R68, R5, !PT ;  /* 0x0000000544447209 */ /* 0x000fe20007800000 */
[----:B--2---:R-:W-:Y:S06]  /*2ba0*/  BAR.SYNC.DEFER_BLOCKING 0x2, 0x80 ;  /* 0x0082000000007b1d */ /* 0x004fec0000010000 */
[----:B------:R-:W-:Y:S05]  /*2bb0*/  BRA.U !UP4, `(.L_x_28) ;  /* 0x000000010c487547 */ /* 0x000fea000b800000 */
[----:B------:R-:W-:Y:S01]  /*2bc0*/  IMAD.SHL.U32 R4, R69, 0x1000, RZ ;  /* 0x0000100045047824 */ /* 0x000fe200078e00ff */
[----:B------:R-:W-:Y:S01]  /*2bd0*/  PLOP3.LUT P0, PT, PT, PT, PT, 0x80, 0x8 ;  /* 0x000000000008781c */ /* 0x000fe20003f0f070 */
[----:B------:R-:W-:-:S05]  /*2be0*/  IMAD.U32 R3, RZ, RZ, UR17 ;  /* 0x00000011ff037e24 */ /* 0x000fca000f8e00ff */
[----:B------:R-:W-:Y:S02]  /*2bf0*/  IADD3 R5, PT, PT, R3, R4, R4 ;  /* 0x0000000403057210 */ /* 0x000fe40007ffe004 */
[----:B------:R-:W-:-:S03]  /*2c00*/  IADD3 R4, PT, PT, R66, 0x20, RZ ;  /* 0x0000002042047810 */ /* 0x000fc60007ffe0ff */
[----:B------:R-:W-:-:S07]  /*2c10*/  VIADD R5, R5, 0x400 ;  /* 0x0000040005057836 */ /* 0x000fce0000000000 */
.L_x_29:
        /* <DEDUP_REMOVED lines=9> */
[----:B--2---:R-:W-:Y:S05]  /*2cb0*/  @P0 BRA.U.ANY `(.L_x_29) ;  /* 0xfffffffd00d80947 */ /* 0x004fea000393ffff */
[----:B------:R0:W-:Y:S01]  /*2cc0*/  UTMACMDFLUSH ;  /* 0x00000000000079b7 */ /* 0x0001e20000000000 */
[----:B------:R-:W-:-:S04]  /*2cd0*/  DEPBAR.LE SB0, 0x1 ;  /* 0x000080400000791a */ /* 0x000fc80000000000 */
.L_x_28:
[----:B------:R-:W-:Y:S01]  /*2ce0*/  R2UR UR4, R64 ;  /* 0x00000000400472ca */ /* 0x000fe200000e0000 */
[----:B------:R-:W-:Y:S01]  /*2cf0*/  BAR.SYNC.DEFER_BLOCKING 0x2, 0x80 ;  /* 0x0082000000007b1d */ /* 0x000fe20000010000 */
[----:B-1----:R-:W-:-:S05]  /*2d00*/  VIADD R38, R2, 0x2 ;  /* 0x0000000202267836 */ /* 0x002fca0000000000 */
[----:B------:R-:W-:-:S04]  /*2d10*/  LEA.HI R69, R38, R38, RZ, 0x1 ;  /* 0x0000002626457211 */ /* 0x000fc800078f08ff */
[----:B------:R-:W-:Y:S02]  /*2d20*/  LOP3.LUT R69, R69, 0xfffffffe, RZ, 0xc0, !PT ;  /* 0xfffffffe45457812 */ /* 0x000fe400078ec0ff */
[----:B------:R-:W1:Y:S03]  /*2d30*/  LDTM.x32 R4, tmem[UR4+0x40] ;  /* 0x00004004000479ee */ /* 0x000e6600082c0000 */
        /* <DEDUP_REMOVED lines=57> */
.L_x_31:
        /* <DEDUP_REMOVED lines=12> */
.L_x_30:
        /* <DEDUP_REMOVED lines=24> */
[C---:B------:R-:W-:Y:S01]  /*3310*/  IMAD R16, R2.reuse, 0x2000, R46 ;  /* 0x0000200002107824 */ /* 0x040fe200078e022e */
        /* <DEDUP_REMOVED lines=34> */
[----:B------:R-:W-:Y:S01]  /*3540*/  IMAD.U32 R3, RZ, RZ, UR12 ;  /* 0x0000000cff037e24 */ /* 0x000fe2000f8e00ff */
[----:B------:R-:W-:-:S04]  /*3550*/  IADD3 R66, PT, PT, R66, 0x60, RZ ;  /* 0x0000006042427810 */ /* 0x000fc80007ffe0ff */
[----:B------:R-:W-:-:S05]  /*3560*/  IADD3 R2, PT, PT, R3, R2, R2 ;  /* 0x0000000203027210 */ /* 0x000fca0007ffe002 */
[----:B------:R-:W-:-:S07]  /*3570*/  VIADD R2, R2, 0x400 ;  /* 0x0000040002027836 */ /* 0x000fce0000000000 */
.L_x_33:
        /* <DEDUP_REMOVED lines=12> */
.L_x_32:
[----:B------:R-:W-:Y:S01]  /*3640*/  BAR.SYNC.DEFER_BLOCKING 0x2, 0x80 ;  /* 0x0082000000007b1d */ /* 0x000fe20000010000 */
[----:B------:R-:W-:Y:S02]  /*3650*/  CREDUX.MAX.S32 UR4, R5 ;  /* 0x00000000050472cc */ /* 0x000fe40000000200 */
[----:B------:R-:W-:-:S03]  /*3660*/  ISETP.NE.AND P0, PT, R41, RZ, PT ;  /* 0x000000ff2900720c */ /* 0x000fc60003f05270 */
[----:B------:R-:W-:Y:S08]  /*3670*/  BSSY.RECONVERGENT B0, `(.L_x_34) ;  /* 0x000000c000007945 */ /* 0x000ff00003800200 */
[----:B------:R-:W-:-:S05]  /*3680*/  IMAD.U32 R5, RZ, RZ, UR4 ;  /* 0x00000004ff057e24 */ /* 0x000fca000f8e00ff */
[----:B------:R2:W-:Y:S01]  /*3690*/  @!P0 STS [R62+0x37400], R5 ;  /* 0x037400053e008388 */ /* 0x0005e20000000800 */
[----:B------:R-:W-:Y:S01]  /*36a0*/  BAR.SYNC.DEFER_BLOCKING 0x2, 0x80 ;  /* 0x0082000000007b1d */ /* 0x000fe20000010000 */
[----:B------:R-:W-:-:S13]  /*36b0*/  LOP3.LUT P0, RZ, R0, R41, RZ, 0xfc, !PT ;  /* 0x0000002900ff7212 */ /* 0x000fda000780fcff */
[----:B------:R-:W-:Y:S05]  /*36c0*/  @P0 BRA `(.L_x_35) ;  /* 0x0000000000180947 */ /* 0x000fea0003800000 */
[----:B------:R-:W-:Y:S01]  /*36d0*/  IMAD.U32 R3, RZ, RZ, UR7 ;  /* 0x00000007ff037e24 */ /* 0x000fe2000f8e00ff */
[----:B------:R-:W3:Y:S04]  /*36e0*/  LDC.64 R8, c[0x0][0x640] ;  /* 0x00019000ff087b82 */ /* 0x000ee80000000a00 */
[----:B--2---:R-:W2:Y:S02]  /*36f0*/  LDS.128 R4, [R3+0x37400] ;  /* 0x0374000003047984 */ /* 0x004ea40000000c00 */
[----:B--2---:R-:W-:-:S04]  /*3700*/  FMNMX3 R4, R4, RZ, R5, !PT ;  /* 0x000000ff04047276 */ /* 0x004fc80007800005 */
[----:B------:R-:W-:-:S05]  /*3710*/  FMNMX3 R7, R4, R6, R7, !PT ;  /* 0x0000000604077276 */ /* 0x000fca0007800007 */
[----:B---3--:R3:W-:Y:S02]  /*3720*/  REDG.E.MAX.S32.STRONG.GPU desc[UR46][R8.64], R7 ;  /* 0x000000070800798e */ /* 0x0087e4000d12e32e */
.L_x_35:
[----:B------:R-:W-:Y:S05]  /*3730*/  BSYNC.RECONVERGENT B0 ;  /* 0x0000000000007941 */ /* 0x000fea0003800200 */
.L_x_34:
[----:B------:R-:W-:Y:S01]  /*3740*/  VIADD R63, R63, UR34 ;  /* 0x000000223f3f7c36 */ /* 0x000fe20008000000 */
[----:B------:R-:W-:Y:S02]  /*3750*/  ELECT P0, URZ, PT ;  /* 0x0000000000ff782f */ /* 0x000fe40003800000 */
[----:B------:R-:W-:Y:S01]  /*3760*/  IADD3 R42, PT, PT, R42, 0x1, RZ ;  /* 0x000000012a2a7810 */ /* 0x000fe20007ffe0ff */
[C---:B------:R-:W-:Y:S01]  /*3770*/  IMAD.HI.U32 R4, R63.reuse, UR11, RZ ;  /* 0x0000000b3f047c27 */ /* 0x040fe2000f8e00ff */
[----:B------:R-:W-:Y:S02]  /*3780*/  IADD3 R44, PT, PT, R44, 0x1, RZ ;  /* 0x000000012c2c7810 */ /* 0x000fe40007ffe0ff */
[----:B------:R-:W-:Y:S01]  /*3790*/  ISETP.NE.AND P1, PT, R42, 0x2, PT ;  /* 0x000000022a00780c */ /* 0x000fe20003f25270 */
[----:B------:R-:W-:-:S03]  /*37a0*/  IMAD.IADD R2, R63, 0x1, -R4 ;  /* 0x000000013f027824 */ /* 0x000fc600078e0a04 */
[----:B------:R-:W-:Y:S02]  /*37b0*/  SEL R42, R42, RZ, P1 ;  /* 0x000000ff2a2a7207 */ /* 0x000fe40000800000 */
[----:B------:R-:W-:Y:S01]  /*37c0*/  SHF.R.U32.HI R2, RZ, UR23, R2 ;  /* 0x00000017ff027c19 */ /* 0x000fe20008011602 */
[----:B--2---:R-:W-:-:S03]  /*37d0*/  @P0 IMAD.MOV.U32 R5, RZ, RZ, 0x1 ;  /* 0x00000001ff050424 */ /* 0x004fc600078e00ff */
[----:B------:R-:W-:Y:S01]  /*37e0*/  IADD3 R2, PT, PT, R4, R2, RZ ;  /* 0x0000000204027210 */ /* 0x000fe20007ffe0ff */
[----:B------:R2:W-:Y:S01]  /*37f0*/  @P0 SYNCS.ARRIVE.TRANS64.ART0 RZ, [R40+URZ+0x70], R5 ;  /* 0x0000700528ff09a7 */ /* 0x0005e200085000ff */
[----:B------:R-:W-:Y:S02]  /*3800*/  ISETP.GE.AND P0, PT, R63, 0x400, PT ;  /* 0x000004003f00780c */ /* 0x000fe40003f06270 */
[----:B------:R-:W-:-:S05]  /*3810*/  SHF.R.U32.HI R2, RZ, UR22, R2 ;  /* 0x00000016ff027c19 */ /* 0x000fca0008011602 */
[----:B------:R-:W-:-:S04]  /*3820*/  IMAD.MOV R2, RZ, RZ, -R2 ;  /* 0x000000ffff027224 */ /* 0x000fc800078e0a02 */
[----:B------:R-:W-:-:S04]  /*3830*/  IMAD R67, R2, UR10, R63 ;  /* 0x0000000a02437c24 */ /* 0x000fc8000f8e023f */
[----:B------:R-:W-:-:S04]  /*3840*/  IMAD.HI.U32 R4, R67, UR20, RZ ;  /* 0x0000001443047c27 */ /* 0x000fc8000f8e00ff */
[----:B------:R-:W-:-:S05]  /*3850*/  IMAD.IADD R2, R67, 0x1, -R4 ;  /* 0x0000000143027824 */ /* 0x000fca00078e0a04 */
[----:B------:R-:W-:-:S04]  /*3860*/  SHF.R.U32.HI R2, RZ, UR21, R2 ;  /* 0x00000015ff027c19 */ /* 0x000fc80008011602 */
[----:B------:R-:W-:Y:S02]  /*3870*/  IADD3 R2, PT, PT, R4, R2, RZ ;  /* 0x0000000204027210 */ /* 0x000fe40007ffe0ff */
[----:B------:R-:W-:Y:S02]  /*3880*/  SEL R4, RZ, 0x1, P1 ;  /* 0x00000001ff047807 */ /* 0x000fe40000800000 */
[----:B------:R-:W-:Y:S02]  /*3890*/  SHF.R.U32.HI R66, RZ, UR13, R2 ;  /* 0x0000000dff427c19 */ /* 0x000fe40008011602 */
[----:B------:R-:W-:-:S03]  /*38a0*/  LOP3.LUT R43, R43, R4, RZ, 0x3c, !PT ;  /* 0x000000042b2b7212 */ /* 0x000fc600078e3cff */
[----:B---3--:R-:W-:-:S04]  /*38b0*/  IMAD.HI.U32 R7, R66, UR9, RZ ;  /* 0x0000000942077c27 */ /* 0x008fc8000f8e00ff */
[----:B------:R-:W-:-:S05]  /*38c0*/  IMAD.IADD R2, R66, 0x1, -R7 ;  /* 0x0000000142027824 */ /* 0x000fca00078e0a07 */
[----:B------:R-:W-:-:S05]  /*38d0*/  SHF.R.U32.HI R2, RZ, UR15, R2 ;  /* 0x0000000fff027c19 */ /* 0x000fca0008011602 */
[----:B------:R-:W-:-:S05]  /*38e0*/  IMAD.IADD R2, R7, 0x1, R2 ;  /* 0x0000000107027824 */ /* 0x000fca00078e0202 */
[----:B--2---:R-:W-:Y:S02]  /*38f0*/  SHF.R.U32.HI R5, RZ, UR14, R2 ;  /* 0x0000000eff057c19 */ /* 0x004fe40008011602 */
[----:B------:R-:W-:-:S03]  /*3900*/  IADD3 R2, PT, PT, -R66, RZ, RZ ;  /* 0x000000ff42027210 */ /* 0x000fc60007ffe1ff */
[----:B------:R-:W-:Y:S02]  /*3910*/  IMAD.MOV R5, RZ, RZ, -R5 ;  /* 0x000000ffff057224 */ /* 0x000fe400078e0a05 */
[----:B------:R-:W-:Y:S02]  /*3920*/  IMAD R67, R2, UR19, R67 ;  /* 0x0000001302437c24 */ /* 0x000fe4000f8e0243 */
[----:B------:R-:W-:Y:S01]  /*3930*/  IMAD R66, R5, UR8, R66 ;  /* 0x0000000805427c24 */ /* 0x000fe2000f8e0242 */
[----:B------:R-:W-:Y:S06]  /*3940*/  @!P0 BRA `(.L_x_36) ;  /* 0xffffffe800708947 */ /* 0x000fec000383ffff */
[----:B------:R-:W-:Y:S05]  /*3950*/  BSYNC B1 ;  /* 0x0000000000017941 */ /* 0x000fea0003800000 */
.L_x_23:
[----:B------:R-:W-:Y:S01]  /*3960*/  BAR.SYNC.DEFER_BLOCKING 0x2, 0x80 ;  /* 0x0082000000007b1d */ /* 0x000fe20000010000 */
[----:B-1-3--:R-:W-:Y:S01]  /*3970*/  LOP3.LUT R4, R65, 0xffff, RZ, 0xc0, !PT ;  /* 0x0000ffff41047812 */ /* 0x00afe200078ec0ff */
[----:B--2---:R-:W-:Y:S02]  /*3980*/  IMAD.MOV.U32 R3, RZ, RZ, 0xffff ;  /* 0x0000ffffff037424 */ /* 0x004fe400078e00ff */
[----:B-----5:R-:W-:Y:S01]  /*3990*/  IMAD.MOV.U32 R2, RZ, RZ, 0x1 ;  /* 0x00000001ff027424 */ /* 0x020fe200078e00ff */
[----:B------:R-:W-:-:S03]  /*39a0*/  SHF.R.U32.HI R4, RZ, 0x5, R4 ;  /* 0x00000005ff047819 */ /* 0x000fc60000011604 */
[----:B------:R-:W1:Y:S01]  /*39b0*/  S2UR UR5, SR_CgaCtaId ;  /* 0x00000000000579c3 */ /* 0x000e620000008800 */
[----:B------:R-:W-:Y:S01]  /*39c0*/  SHF.L.U32 R3, R3, R4, RZ ;  /* 0x0000000403037219 */ /* 0x000fe200000006ff */
[----:B------:R-:W-:-:S05]  /*39d0*/  VIADD R5, R4, 0x10 ;  /* 0x0000001004057836 */ /* 0x000fca0000000000 */
[----:B------:R-:W-:-:S04]  /*39e0*/  SHF.L.U32 R2, R2, R5, RZ ;  /* 0x0000000502027219 */ /* 0x000fc800000006ff */
[----:B------:R-:W-:-:S04]  /*39f0*/  LOP3.LUT R5, R2, R3, RZ, 0xfc, !PT ;  /* 0x0000000302057212 */ /* 0x000fc800078efcff */
[----:B------:R-:W-:Y:S01]  /*3a00*/  LOP3.LUT R3, R5, 0xffff, RZ, 0xc0, !PT ;  /* 0x0000ffff05037812 */ /* 0x000fe200078ec0ff */
[----:B------:R-:W-:Y:S01]  /*3a10*/  NOP ;  /* 0x0000000000007918 */ /* 0x000fe20000000000 */
[----:B------:R-:W-:Y:S02]  /*3a20*/  UMOV UR4, 0x50 ;  /* 0x0000005000047882 */ /* 0x000fe40000000000 */
[----:B-1----:R-:W-:-:S09]  /*3a30*/  ULEA UR5, UR5, UR4, 0x18 ;  /* 0x0000000405057291 */ /* 0x002fd2000f8ec0ff */
[----:B------:R-:W1:Y:S02]  /*3a40*/  LDS R0, [UR5] ;  /* 0x00000005ff007984 */ /* 0x000e640008000800 */
[----:B-1----:R-:W-:-:S04]  /*3a50*/  LOP3.LUT R2, R5, 0xffff, R0, 0x80, !PT ;  /* 0x0000ffff05027812 */ /* 0x002fc800078e8000 */
[----:B------:R-:W-:-:S13]  /*3a60*/  ISETP.NE.AND P0, PT, R2, R3, PT ;  /* 0x000000030200720c */ /* 0x000fda0003f05270 */
[----:B------:R-:W-:Y:S05]  /*3a70*/  @P0 BRA `(.L_x_37) ;  /* 0x0000000000500947 */ /* 0x000fea0003800000 */
[----:B------:R-:W-:Y:S02]  /*3a80*/  SHF.R.U32.HI R0, RZ, 0x10, R0 ;  /* 0x00000010ff007819 */ /* 0x000fe40000011600 */
[----:B------:R-:W-:-:S04]  /*3a90*/  SHF.R.U32.HI R3, RZ, 0x10, R5 ;  /* 0x00000010ff037819 */ /* 0x000fc80000011605 */
[----:B------:R-:W-:-:S04]  /*3aa0*/  LOP3.LUT R0, R0, R3, RZ, 0xc0, !PT ;  /* 0x0000000300007212 */ /* 0x000fc800078ec0ff */
[----:B------:R-:W-:-:S13]  /*3ab0*/  ISETP.NE.AND P0, PT, R0, R3, PT ;  /* 0x000000030000720c */ /* 0x000fda0003f05270 */
[----:B------:R-:W-:Y:S05]  /*3ac0*/  @P0 BRA `(.L_x_38) ;  /* 0x0000000000300947 */ /* 0x000fea0003800000 */
[----:B------:R-:W-:Y:S01]  /*3ad0*/  R2UR UR35, R5 ;  /* 0x00000000052372ca */ /* 0x000fe200000e0000 */
[----:B------:R-:W1:Y:S01]  /*3ae0*/  S2R R2, SR_LANEID ;  /* 0x0000000000027919 */ /* 0x000e620000000000 */
[----:B------:R-:W-:Y:S02]  /*3af0*/  VOTEU.ANY UR6, UPT, PT ;  /* 0x0000000000067886 */ /* 0x000fe400038e0100 */
[----:B------:R-:W-:-:S09]  /*3b00*/  UFLO.U32 UR6, UR6 ;  /* 0x00000006000672bd */ /* 0x000fd200080e0000 */
[----:B------:R-:W-:-:S06]  /*3b10*/  ULOP3.LUT UR35, URZ, UR35, URZ, 0x33, !UPT ;  /* 0x00000023ff237292 */ /* 0x000fcc000f8e33ff */
[----:B------:R-:W-:-:S04]  /*3b20*/  IMAD.U32 R0, RZ, RZ, UR35 ;  /* 0x00000023ff007e24 */ /* 0x000fc8000f8e00ff */
[----:B------:R-:W2:Y:S02]  /*3b30*/  REDUX UR4, R0 ;  /* 0x00000000000473c4 */ /* 0x000ea40000000000 */
[----:B------:R3:W-:Y:S01]  /*3b40*/  UTCATOMSWS.AND URZ, UR35 ;  /* 0x0000002300ff79e3 */ /* 0x0007e20008000000 */
[----:B-1----:R-:W-:Y:S01]  /*3b50*/  ISETP.EQ.U32.AND P0, PT, R2, UR6, PT ;  /* 0x0000000602007c0c */ /* 0x002fe2000bf02070 */
[----:B--2---:R-:W-:-:S12]  /*3b60*/  IMAD.U32 R2, RZ, RZ, UR4 ;  /* 0x00000004ff027e24 */ /* 0x004fd8000f8e00ff */
[----:B------:R3:W-:Y:S01]  /*3b70*/  @P0 ATOMS.AND RZ, [UR5], R2 ;  /* 0x00000002ffff098c */ /* 0x0007e2000a800005 */
[----:B------:R-:W-:Y:S05]  /*3b80*/  BRA `(.L_x_39) ;  /* 0x0000000000147947 */ /* 0x000fea0003800000 */
.L_x_38:
[----:B------:R-:W-:Y:S02]  /*3b90*/  MOV R2, 0x3bb0 ;  /* 0x00003bb000027802 */ /* 0x000fe40000000f00 */
[----:B------:R-:W-:Y:S05]  /*3ba0*/  CALL.REL.NOINC `($__internal_0_$__cuda_sm10x_tcgen05_guardrail_trap_col_being_dealloced_not_returned_by_alloc) ;  /* 0x0000000000c87944 */ /* 0x000fea0003c00000 */
[----:B------:R-:W-:Y:S05]  /*3bb0*/  BRA `(.L_x_39) ;  /* 0x0000000000087947 */ /* 0x000fea0003800000 */
.L_x_37:
[----:B------:R-:W-:Y:S02]  /*3bc0*/  MOV R2, 0x3be0 ;  /* 0x00003be000027802 */ /* 0x000fe40000000f00 */
[----:B------:R-:W-:Y:S05]  /*3bd0*/  CALL.REL.NOINC `($__internal_2_$__cuda_sm10x_tcgen05_guardrail_trap_unallocated_columns_being_dealloced) ;  /* 0x0000000000d47944 */ /* 0x000fea0003c00000 */
.L_x_39:
[----:B------:R-:W-:Y:S01]  /*3be0*/  NOP ;  /* 0x0000000000007918 */ /* 0x000fe20000000000 */
[----:B------:R-:W-:-:S04]  /*3bf0*/  DEPBAR.LE SB0, 0x0 ;  /* 0x000080000000791a */ /* 0x000fc80000000000 */
[----:B---3--:R-:W-:Y:S05]  /*3c00*/  EXIT ;  /* 0x000000000000794d */ /* 0x008fea0003800000 */
.L_x_6:
[----:B------:R-:W-:Y:S02]  /*3c10*/  MOV R4, UR17 ;  /* 0x0000001100047c02 */ /* 0x000fe40008000f00 */
[----:B------:R-:W-:Y:S02]  /*3c20*/  MOV R5, UR17 ;  /* 0x0000001100057c02 */ /* 0x000fe40008000f00 */
[----:B------:R-:W-:-:S07]  /*3c30*/  MOV R2, UR25 ;  /* 0x0000001900027c02 */ /* 0x000fce0008000f00 */
.L_x_40:
[----:B-1----:R1:W2:Y:S02]  /*3c40*/  SYNCS.PHASECHK.TRANS64.TRYWAIT P0, [R2+URZ+0x30], R5 ;  /* 0x00003005020075a7 */ /* 0x0022a400080011ff */
[----:B--2---:R-:W-:Y:S05]  /*3c50*/  @!P0 NANOSLEEP.SYNCS 0x989680 ;  /* 0x009896800000895d */ /* 0x004fea0003900000 */
[----:B------:R-:W2:Y:S02]  /*3c60*/  @!P0 SYNCS.PHASECHK.TRANS64 P0, [R2+URZ+0x30], R5 ;  /* 0x00003005020085a7 */ /* 0x000ea400080010ff */
[----:B--2---:R-:W-:Y:S05]  /*3c70*/  @!P0 BRA `(.L_x_40) ;  /* 0xfffffffc00f08947 */ /* 0x004fea000383ffff */
[----:B------:R-:W-:Y:S05]  /*3c80*/  BRA `(.L_x_5) ;  /* 0xffffffcc006c7947 */ /* 0x000fea000383ffff */
.L_x_9:
[----:B------:R-:W-:Y:S02]  /*3c90*/  MOV R4, UR6 ;  /* 0x0000000600047c02 */ /* 0x000fe40008000f00 */
[----:B------:R-:W-:Y:S02]  /*3ca0*/  MOV R5, UR6 ;  /* 0x0000000600057c02 */ /* 0x000fe40008000f00 */
[----:B------:R-:W-:-:S07]  /*3cb0*/  MOV R2, UR4 ;  /* 0x0000000400027c02 */ /* 0x000fce0008000f00 */
.L_x_41:
[----:B-1----:R1:W5:Y:S02]  /*3cc0*/  SYNCS.PHASECHK.TRANS64.TRYWAIT P0, [R2+URZ+0x30], R5 ;  /* 0x00003005020075a7 */ /* 0x00236400080011ff */
[----:B-----5:R-:W-:Y:S05]  /*3cd0*/  @!P0 NANOSLEEP.SYNCS 0x989680 ;  /* 0x009896800000895d */ /* 0x020fea0003900000 */
[----:B------:R-:W5:Y:S02]  /*3ce0*/  @!P0 SYNCS.PHASECHK.TRANS64 P0, [R2+URZ+0x30], R5 ;  /* 0x00003005020085a7 */ /* 0x000f6400080010ff */
[----:B-----5:R-:W-:Y:S05]  /*3cf0*/  @!P0 BRA `(.L_x_41) ;  /* 0xfffffffc00f08947 */ /* 0x020fea000383ffff */
[----:B------:R-:W-:Y:S05]  /*3d00*/  BRA `(.L_x_42) ;  /* 0xffffffd000847947 */ /* 0x000fea000383ffff */
.L_x_12:
[----:B------:R-:W-:Y:S02]  /*3d10*/  MOV R2, UR17 ;  /* 0x0000001100027c02 */ /* 0x000fe40008000f00 */
[-C--:B------:R-:W-:Y:S02]  /*3d20*/  MOV R8, R3.reuse ;  /* 0x0000000300087202 */ /* 0x080fe40000000f00 */
[----:B------:R-:W-:-:S07]  /*3d30*/  MOV R9, R3 ;  /* 0x0000000300097202 */ /* 0x000fce0000000f00 */
.L_x_43:
[----:B-1----:R1:W4:Y:S02]  /*3d40*/  SYNCS.PHASECHK.TRANS64.TRYWAIT P0, [R2+URZ+0x70], R9 ;  /* 0x00007009020075a7 */ /* 0x00232400080011ff */
[----:B----4-:R-:W-:Y:S05]  /*3d50*/  @!P0 NANOSLEEP.SYNCS 0x989680 ;  /* 0x009896800000895d */ /* 0x010fea0003900000 */
[----:B------:R-:W4:Y:S02]  /*3d60*/  @!P0 SYNCS.PHASECHK.TRANS64 P0, [R2+URZ+0x70], R9 ;  /* 0x00007009020085a7 */ /* 0x000f2400080010ff */
[----:B----4-:R-:W-:Y:S05]  /*3d70*/  @!P0 BRA `(.L_x_43) ;  /* 0xfffffffc00f08947 */ /* 0x010fea000383ffff */
[----:B------:R-:W-:Y:S05]  /*3d80*/  BRA `(.L_x_44) ;  /* 0xffffffd400c47947 */ /* 0x000fea000383ffff */
.L_x_14:
[----:B------:R-:W-:Y:S02]  /*3d90*/  MOV R8, UR26 ;  /* 0x0000001a00087c02 */ /* 0x000fe40008000f00 */
[----:B------:R-:W-:Y:S02]  /*3da0*/  MOV R9, UR26 ;  /* 0x0000001a00097c02 */ /* 0x000fe40008000f00 */
[----:B------:R-:W-:Y:S07]  /*3db0*/  MOV R2, UR16 ;  /* 0x0000001000027c02 */ /* 0x000fee0008000f00 */
.L_x_45:
[----:B-1----:R1:W4:Y:S02]  /*3dc0*/  SYNCS.PHASECHK.TRANS64.TRYWAIT P1, [R2+URZ], R9 ;  /* 0x00000009020075a7 */ /* 0x00232400080211ff */
[----:B----4-:R-:W-:Y:S05]  /*3dd0*/  @!P1 NANOSLEEP.SYNCS 0x989680 ;  /* 0x009896800000995d */ /* 0x010fea0003900000 */
[----:B------:R-:W4:Y:S02]  /*3de0*/  @!P1 SYNCS.PHASECHK.TRANS64 P1, [R2+URZ], R9 ;  /* 0x00000009020095a7 */ /* 0x000f2400080210ff */
[----:B----4-:R-:W-:Y:S05]  /*3df0*/  @!P1 BRA `(.L_x_45) ;  /* 0xfffffffc00f09947 */ /* 0x010fea000383ffff */
[----:B------:R-:W-:Y:S05]  /*3e00*/  BRA `(.L_x_13) ;  /* 0xffffffd800387947 */ /* 0x000fea000383ffff */
.L_x_17:
[----:B------:R-:W-:-:S07]  /*3e10*/  MOV R5, R4 ;  /* 0x0000000400057202 */ /* 0x000fce0000000f00 */
.L_x_46:
[----:B-1----:R1:W4:Y:S02]  /*3e20*/  SYNCS.PHASECHK.TRANS64.TRYWAIT P0, [R2+URZ+0x70], R5 ;  /* 0x00007005020075a7 */ /* 0x00232400080011ff */
[----:B----4-:R-:W-:Y:S05]  /*3e30*/  @!P0 NANOSLEEP.SYNCS 0x989680 ;  /* 0x009896800000895d */ /* 0x010fea0003900000 */
[----:B------:R-:W4:Y:S02]  /*3e40*/  @!P0 SYNCS.PHASECHK.TRANS64 P0, [R2+URZ+0x70], R5 ;  /* 0x00007005020085a7 */ /* 0x000f2400080010ff */
[----:B----4-:R-:W-:Y:S05]  /*3e50*/  @!P0 BRA `(.L_x_46) ;  /* 0xfffffffc00f08947 */ /* 0x010fea000383ffff */
[----:B------:R-:W-:Y:S05]  /*3e60*/  BRA `(.L_x_10) ;  /* 0xffffffd800e87947 */ /* 0x000fea000383ffff */
.L_x_25:
[----:B------:R-:W-:-:S07]  /*3e70*/  MOV R4, R5 ;  /* 0x0000000500047202 */ /* 0x000fce0000000f00 */
.L_x_47:
[----:B-1----:R1:W2:Y:S02]  /*3e80*/  SYNCS.PHASECHK.TRANS64.TRYWAIT P0, [R40+URZ+0x60], R5 ;  /* 0x00006005280075a7 */ /* 0x0022a400080011ff */
[----:B--2---:R-:W-:Y:S05]  /*3e90*/  @!P0 NANOSLEEP.SYNCS 0x989680 ;  /* 0x009896800000895d */ /* 0x004fea0003900000 */
[----:B------:R-:W2:Y:S02]  /*3ea0*/  @!P0 SYNCS.PHASECHK.TRANS64 P0, [R40+URZ+0x60], R5 ;  /* 0x00006005280085a7 */ /* 0x000ea400080010ff */
[----:B--2---:R-:W-:Y:S05]  /*3eb0*/  @!P0 BRA `(.L_x_47) ;  /* 0xfffffffc00f08947 */ /* 0x004fea000383ffff */
[----:B------:R-:W-:Y:S05]  /*3ec0*/  BRA `(.L_x_48) ;  /* 0xffffffe400287947 */ /* 0x000fea000383ffff */
        .weak           $__internal_0_$__cuda_sm10x_tcgen05_guardrail_trap_col_being_dealloced_not_returned_by_alloc
        .type           $__internal_0_$__cuda_sm10x_tcgen05_guardrail_trap_col_being_dealloced_not_returned_by_alloc,@function
        .size           $__internal_0_$__cuda_sm10x_tcgen05_guardrail_trap_col_being_dealloced_not_returned_by_alloc,($__internal_1_$__cuda_sm10x_tcgen05_guardrail_trap_phase_invalid_during_alloc - $__internal_0_$__cuda_sm10x_tcgen05_guardrail_trap_col_being_dealloced_not_returned_by_alloc)
$__internal_0_$__cuda_sm10x_tcgen05_guardrail_trap_col_being_dealloced_not_returned_by_alloc:
[----:B------:R-:W-:Y:S05]  /*3ed0*/  BPT.TRAP 0x1 ;  /* 0x000000040000795c */ /* 0x000fea0000300000 */
[----:B------:R-:W-:-:S04]  /*3ee0*/  HFMA2 R3, -RZ, RZ, 0, 0 ;  /* 0x00000000ff037431 */ /* 0x000fc800000001ff */
[----:B------:R-:W-:Y:S05]  /*3ef0*/  RET.REL.NODEC R2 `(kernel_cutlass_kernel_cudnngemm_amaxdense_blockscaled_gemm_persistent_amaxSm100BlockScaledPersistentDenseGemmKernel_object_at__TiledMMA_ThrLayoutVMNK11110000_PermutationMNK____MMAAtom_Thr_0) ;  /* 0xffffffc002407950 */ /* 0x000fea0003c3ffff */
        .weak           $__internal_1_$__cuda_sm10x_tcgen05_guardrail_trap_phase_invalid_during_alloc
        .type           $__internal_1_$__cuda_sm10x_tcgen05_guardrail_trap_phase_invalid_during_alloc,@function
        .size           $__internal_1_$__cuda_sm10x_tcgen05_guardrail_trap_phase_invalid_during_alloc,($__internal_2_$__cuda_sm10x_tcgen05_guardrail_trap_unallocated_columns_being_dealloced - $__internal_1_$__cuda_sm10x_tcgen05_guardrail_trap_phase_invalid_during_alloc)
$__internal_1_$__cuda_sm10x_tcgen05_guardrail_trap_phase_invalid_during_alloc:
[----:B------:R-:W-:Y:S05]  /*3f00*/  BPT.TRAP 0x1 ;  /* 0x000000040000795c */ /* 0x000fea0000300000 */
[----:B------:R-:W-:-:S04]  /*3f10*/  MOV R3, 0x0 ;  /* 0x0000000000037802 */ /* 0x000fc80000000f00 */
[----:B------:R-:W-:Y:S05]  /*3f20*/  RET.REL.NODEC R2 `(kernel_cutlass_kernel_cudnngemm_amaxdense_blockscaled_gemm_persistent_amaxSm100BlockScaledPersistentDenseGemmKernel_object_at__TiledMMA_ThrLayoutVMNK11110000_PermutationMNK____MMAAtom_Thr_0) ;  /* 0xffffffc002347950 */ /* 0x000fea0003c3ffff */
        .weak           $__internal_2_$__cuda_sm10x_tcgen05_guardrail_trap_unallocated_columns_being_dealloced
        .type           $__internal_2_$__cuda_sm10x_tcgen05_guardrail_trap_unallocated_columns_being_dealloced,@function
        .size           $__internal_2_$__cuda_sm10x_tcgen05_guardrail_trap_unallocated_columns_being_dealloced,(.L_x_52 - $__internal_2_$__cuda_sm10x_tcgen05_guardrail_trap_unallocated_columns_being_dealloced)
$__internal_2_$__cuda_sm10x_tcgen05_guardrail_trap_unallocated_columns_being_dealloced:
[----:B------:R-:W-:Y:S05]  /*3f30*/  BPT.TRAP 0x1 ;  /* 0x000000040000795c */ /* 0x000fea0000300000 */
[----:B------:R-:W-:-:S04]  /*3f40*/  HFMA2 R3, -RZ, RZ, 0, 0 ;  /* 0x00000000ff037431 */ /* 0x000fc800000001ff */
[----:B------:R-:W-:Y:S05]  /*3f50*/  RET.REL.NODEC R2 `(kernel_cutlass_kernel_cudnngemm_amaxdense_blockscaled_gemm_persistent_amaxSm100BlockScaledPersistentDenseGemmKernel_object_at__TiledMMA_ThrLayoutVMNK11110000_PermutationMNK____MMAAtom_Thr_0) ;  /* 0xffffffc002287950 */ /* 0x000fea0003c3ffff */
.L_x_49:
[----:B------:R-:W-:-:S00]  /*3f60*/  BRA `(.L_x_49) ;  /* 0xfffffffc00fc7947 */ /* 0x000fc0000383ffff */
[----:B------:R-:W-:-:S00]  /*3f70*/  NOP ;  /* 0x0000000000007918 */ /* 0x000fc00000000000 */
        /* <DEDUP_REMOVED lines=8> */
.L_x_52:


//--------------------- .nv.shared.kernel_cutlass_kernel_cudnngemm_amaxdense_blockscaled_gemm_persistent_amaxSm100BlockScaledPersistentDenseGemmKernel_object_at__TiledMMA_ThrLayoutVMNK11110000_PermutationMNK____MMAAtom_Thr_0 --------------------------
	.section	.nv.shared.kernel_cutlass_kernel_cudnngemm_amaxdense_blockscaled_gemm_persistent_amaxSm100BlockScaledPersistentDenseGemmKernel_object_at__TiledMMA_ThrLayoutVMNK11110000_PermutationMNK____MMAAtom_Thr_0,"aw",@nobits
	.sectionflags	@""
	.align	1024
	.zero		1024


//--------------------- .nv.shared.reserved.0     --------------------------
	.section	.nv.shared.reserved.0,"aw",@nobits
	.align	8
	.weak		__nv_reservedSMEM_offset_0_alias
	.size		__nv_reservedSMEM_offset_0_alias, 0, 64
	.other		__nv_reservedSMEM_offset_0_alias,@"STO_CUDA_RESERVED_SHARED STV_DEFAULT"
__nv_reservedSMEM_offset_0_alias:
	.zero		0
.nv.shared.reserved.0:
	.zero		64
	.weak		__nv_reservedSMEM_allocation_phase
	.type		__nv_reservedSMEM_allocation_phase,@object
	.size		__nv_reservedSMEM_allocation_phase,(.L_0 - __nv_reservedSMEM_allocation_phase)
__nv_reservedSMEM_allocation_phase:
	.zero		1
.L_0:
	.zero		7
	.weak		__nv_reservedSMEM_devtool_atexit_pc
	.type		__nv_reservedSMEM_devtool_atexit_pc,@object
	.size		__nv_reservedSMEM_devtool_atexit_pc,(__nv_reservedSMEM_allocation_mask - __nv_reservedSMEM_devtool_atexit_pc)
__nv_reservedSMEM_devtool_atexit_pc:
	.zero		8
	.weak		__nv_reservedSMEM_allocation_mask
	.type		__nv_reservedSMEM_allocation_mask,@object
	.size		__nv_reservedSMEM_allocation_mask,(.L_2 - __nv_reservedSMEM_allocation_mask)
__nv_reservedSMEM_allocation_mask:
	.zero		4
.L_2:


//--------------------- .nv.constant0.kernel_cutlass_kernel_cudnngemm_amaxdense_blockscaled_gemm_persistent_amaxSm100BlockScaledPersistentDenseGemmKernel_object_at__TiledMMA_ThrLayoutVMNK11110000_PermutationMNK____MMAAtom_Thr_0 --------------------------
	.section	.nv.constant0.kernel_cutlass_kernel_cudnngemm_amaxdense_blockscaled_gemm_persistent_amaxSm100BlockScaledPersistentDenseGemmKernel_object_at__TiledMMA_ThrLayoutVMNK11110000_PermutationMNK____MMAAtom_Thr_0,"a",@progbits
	.sectionflags	@""
	.align	4
.nv.constant0.kernel_cutlass_kernel_cudnngemm_amaxdense_blockscaled_gemm_persistent_amaxSm100BlockScaledPersistentDenseGemmKernel_object_at__TiledMMA_ThrLayoutVMNK11110000_PermutationMNK____MMAAtom_Thr_0:
	.zero		1644


//--------------------- SYMBOLS --------------------------

	.type		.nv.reservedSmem.offset0,@object
	.size		.nv.reservedSmem.offset0,0x4
	.type		.nv.reservedSmem.cap,@object
	.size		.nv.reservedSmem.cap,0x4
